//
// Generated by NVIDIA NVVM Compiler
//
// Compiler Build ID: CL-36424714
// Cuda compilation tools, release 13.0, V13.0.88
// Based on NVVM 20.0.0
//

.version 9.0
.target sm_100
.address_size 64

	// .globl	reflex_batch_f32
.extern .shared .align 16 .b8 history[];

.visible .entry reflex_batch_f32(
	.param .u64 .ptr .align 1 reflex_batch_f32_param_0,
	.param .u64 .ptr .align 1 reflex_batch_f32_param_1,
	.param .u32 reflex_batch_f32_param_2,
	.param .u32 reflex_batch_f32_param_3,
	.param .u32 reflex_batch_f32_param_4,
	.param .u64 .ptr .align 1 reflex_batch_f32_param_5
)
{
	.reg .pred 	%p<81>;
	.reg .b32 	%r<203>;
	.reg .b32 	%f<45>;
	.reg .b64 	%rd<79>;
	.reg .b64 	%fd<47>;

	ld.param.u64 	%rd23, [reflex_batch_f32_param_1];
	ld.param.u32 	%r92, [reflex_batch_f32_param_2];
	ld.param.u32 	%r94, [reflex_batch_f32_param_3];
	ld.param.u32 	%r93, [reflex_batch_f32_param_4];
	ld.param.u64 	%rd24, [reflex_batch_f32_param_5];
	cvta.to.global.u64 	%rd1, %rd24;
	mov.u32 	%r1, %ctaid.x;
	setp.ge.s32 	%p2, %r1, %r94;
	mov.u32 	%r95, %tid.x;
	setp.ne.s32 	%p3, %r95, 0;
	or.pred  	%p4, %p3, %p2;
	@%p4 bra 	$L__BB0_75;
	cvta.to.global.u64 	%rd25, %rd23;
	mul.wide.u32 	%rd26, %r1, 4;
	add.s64 	%rd27, %rd25, %rd26;
	ld.global.nc.u32 	%r2, [%rd27];
	setp.lt.s32 	%p5, %r2, 2;
	setp.lt.s32 	%p6, %r92, 1;
	or.pred  	%p7, %p6, %p5;
	@%p7 bra 	$L__BB0_75;
	mul.lo.s32 	%r3, %r92, %r1;
	add.s32 	%r97, %r92, -1;
	and.b32  	%r4, %r92, 15;
	setp.lt.u32 	%p8, %r97, 15;
	mov.b32 	%r171, 0;
	@%p8 bra 	$L__BB0_5;
	and.b32  	%r171, %r92, 2147483632;
	neg.s32 	%r169, %r171;
	mul.wide.u32 	%rd28, %r3, 4;
	add.s64 	%rd29, %rd28, %rd1;
	add.s64 	%rd73, %rd29, 32;
$L__BB0_4:
	.pragma "nounroll";
	mov.b32 	%r98, 2143289344;
	st.global.u32 	[%rd73+-32], %r98;
	st.global.u32 	[%rd73+-28], %r98;
	st.global.u32 	[%rd73+-24], %r98;
	st.global.u32 	[%rd73+-20], %r98;
	st.global.u32 	[%rd73+-16], %r98;
	st.global.u32 	[%rd73+-12], %r98;
	st.global.u32 	[%rd73+-8], %r98;
	st.global.u32 	[%rd73+-4], %r98;
	st.global.u32 	[%rd73], %r98;
	st.global.u32 	[%rd73+4], %r98;
	st.global.u32 	[%rd73+8], %r98;
	st.global.u32 	[%rd73+12], %r98;
	st.global.u32 	[%rd73+16], %r98;
	st.global.u32 	[%rd73+20], %r98;
	st.global.u32 	[%rd73+24], %r98;
	st.global.u32 	[%rd73+28], %r98;
	add.s32 	%r169, %r169, 16;
	add.s64 	%rd73, %rd73, 64;
	setp.ne.s32 	%p9, %r169, 0;
	@%p9 bra 	$L__BB0_4;
$L__BB0_5:
	mul.wide.u32 	%rd30, %r3, 4;
	add.s64 	%rd5, %rd1, %rd30;
	setp.eq.s32 	%p10, %r4, 0;
	@%p10 bra 	$L__BB0_14;
	and.b32  	%r10, %r92, 7;
	setp.lt.u32 	%p11, %r4, 8;
	@%p11 bra 	$L__BB0_8;
	mul.wide.u32 	%rd31, %r171, 4;
	add.s64 	%rd32, %rd5, %rd31;
	mov.b32 	%r99, 2143289344;
	st.global.u32 	[%rd32], %r99;
	st.global.u32 	[%rd32+4], %r99;
	st.global.u32 	[%rd32+8], %r99;
	st.global.u32 	[%rd32+12], %r99;
	st.global.u32 	[%rd32+16], %r99;
	st.global.u32 	[%rd32+20], %r99;
	st.global.u32 	[%rd32+24], %r99;
	st.global.u32 	[%rd32+28], %r99;
	add.s32 	%r171, %r171, 8;
$L__BB0_8:
	setp.eq.s32 	%p12, %r10, 0;
	@%p12 bra 	$L__BB0_14;
	and.b32  	%r13, %r92, 3;
	setp.lt.u32 	%p13, %r10, 4;
	@%p13 bra 	$L__BB0_11;
	mul.wide.u32 	%rd33, %r171, 4;
	add.s64 	%rd34, %rd5, %rd33;
	mov.b32 	%r100, 2143289344;
	st.global.u32 	[%rd34], %r100;
	st.global.u32 	[%rd34+4], %r100;
	st.global.u32 	[%rd34+8], %r100;
	st.global.u32 	[%rd34+12], %r100;
	add.s32 	%r171, %r171, 4;
$L__BB0_11:
	setp.eq.s32 	%p14, %r13, 0;
	@%p14 bra 	$L__BB0_14;
	mul.wide.u32 	%rd35, %r171, 4;
	add.s64 	%rd37, %rd35, %rd30;
	add.s64 	%rd74, %rd1, %rd37;
	neg.s32 	%r173, %r13;
$L__BB0_13:
	.pragma "nounroll";
	mov.b32 	%r101, 2143289344;
	st.global.u32 	[%rd74], %r101;
	add.s64 	%rd74, %rd74, 4;
	add.s32 	%r173, %r173, 1;
	setp.ne.s32 	%p15, %r173, 0;
	@%p15 bra 	$L__BB0_13;
$L__BB0_14:
	min.u32 	%r19, %r2, %r92;
	and.b32  	%r20, %r19, 15;
	setp.lt.u32 	%p16, %r19, 16;
	mov.b32 	%r176, 0;
	@%p16 bra 	$L__BB0_17;
	and.b32  	%r176, %r19, 2147483632;
	neg.s32 	%r174, %r176;
	add.s64 	%rd39, %rd30, %rd1;
	add.s64 	%rd75, %rd39, 32;
$L__BB0_16:
	.pragma "nounroll";
	mov.b32 	%r103, 0;
	st.global.u32 	[%rd75+-32], %r103;
	st.global.u32 	[%rd75+-28], %r103;
	st.global.u32 	[%rd75+-24], %r103;
	st.global.u32 	[%rd75+-20], %r103;
	st.global.u32 	[%rd75+-16], %r103;
	st.global.u32 	[%rd75+-12], %r103;
	st.global.u32 	[%rd75+-8], %r103;
	st.global.u32 	[%rd75+-4], %r103;
	st.global.u32 	[%rd75], %r103;
	st.global.u32 	[%rd75+4], %r103;
	st.global.u32 	[%rd75+8], %r103;
	st.global.u32 	[%rd75+12], %r103;
	st.global.u32 	[%rd75+16], %r103;
	st.global.u32 	[%rd75+20], %r103;
	st.global.u32 	[%rd75+24], %r103;
	st.global.u32 	[%rd75+28], %r103;
	add.s32 	%r174, %r174, 16;
	add.s64 	%rd75, %rd75, 64;
	setp.ne.s32 	%p17, %r174, 0;
	@%p17 bra 	$L__BB0_16;
$L__BB0_17:
	setp.eq.s32 	%p18, %r20, 0;
	@%p18 bra 	$L__BB0_26;
	and.b32  	%r26, %r19, 7;
	setp.lt.u32 	%p19, %r20, 8;
	@%p19 bra 	$L__BB0_20;
	mul.wide.u32 	%rd40, %r176, 4;
	add.s64 	%rd41, %rd5, %rd40;
	mov.b32 	%r104, 0;
	st.global.u32 	[%rd41], %r104;
	st.global.u32 	[%rd41+4], %r104;
	st.global.u32 	[%rd41+8], %r104;
	st.global.u32 	[%rd41+12], %r104;
	st.global.u32 	[%rd41+16], %r104;
	st.global.u32 	[%rd41+20], %r104;
	st.global.u32 	[%rd41+24], %r104;
	st.global.u32 	[%rd41+28], %r104;
	add.s32 	%r176, %r176, 8;
$L__BB0_20:
	setp.eq.s32 	%p20, %r26, 0;
	@%p20 bra 	$L__BB0_26;
	and.b32  	%r29, %r19, 3;
	setp.lt.u32 	%p21, %r26, 4;
	@%p21 bra 	$L__BB0_23;
	mul.wide.u32 	%rd42, %r176, 4;
	add.s64 	%rd43, %rd5, %rd42;
	mov.b32 	%r105, 0;
	st.global.u32 	[%rd43], %r105;
	st.global.u32 	[%rd43+4], %r105;
	st.global.u32 	[%rd43+8], %r105;
	st.global.u32 	[%rd43+12], %r105;
	add.s32 	%r176, %r176, 4;
$L__BB0_23:
	setp.eq.s32 	%p22, %r29, 0;
	@%p22 bra 	$L__BB0_26;
	mul.wide.u32 	%rd44, %r176, 4;
	add.s64 	%rd46, %rd44, %rd30;
	add.s64 	%rd76, %rd1, %rd46;
	neg.s32 	%r178, %r29;
$L__BB0_25:
	.pragma "nounroll";
	mov.b32 	%r106, 0;
	st.global.u32 	[%rd76], %r106;
	add.s64 	%rd76, %rd76, 4;
	add.s32 	%r178, %r178, 1;
	setp.ne.s32 	%p23, %r178, 0;
	@%p23 bra 	$L__BB0_25;
$L__BB0_26:
	shr.u32 	%r107, %r2, 1;
	cvt.rn.f32.u32 	%f18, %r107;
	mov.f32 	%f19, 0fC08E2C19;
	div.rn.f32 	%f20, %f19, %f18;
	mul.f32 	%f21, %f20, 0f3FB8AA3B;
	ex2.approx.f32 	%f22, %f21;
	mul.f32 	%f1, %f22, %f22;
	add.f32 	%f23, %f22, %f22;
	mov.f32 	%f24, 0f408E2C19;
	div.rn.f32 	%f25, %f24, %f18;
	cos.approx.f32 	%f26, %f25;
	mul.f32 	%f2, %f23, %f26;
	add.f32 	%f27, %f1, 0f3F800000;
	sub.f32 	%f3, %f27, %f2;
	max.s32 	%r192, %r93, 0;
	setp.ge.u32 	%p24, %r192, %r92;
	@%p24 bra 	$L__BB0_75;
	and.b32  	%r36, %r2, 15;
	setp.lt.u32 	%p25, %r2, 16;
	mov.b32 	%r182, 0;
	@%p25 bra 	$L__BB0_30;
	and.b32  	%r182, %r2, 2147483632;
	mov.u32 	%r110, history;
	add.s32 	%r179, %r110, 32;
	neg.s32 	%r180, %r182;
$L__BB0_29:
	.pragma "nounroll";
	mov.b32 	%r111, 2143289344;
	st.shared.v4.u32 	[%r179+-32], {%r111, %r111, %r111, %r111};
	st.shared.v4.u32 	[%r179+-16], {%r111, %r111, %r111, %r111};
	st.shared.v4.u32 	[%r179], {%r111, %r111, %r111, %r111};
	st.shared.v4.u32 	[%r179+16], {%r111, %r111, %r111, %r111};
	add.s32 	%r180, %r180, 16;
	add.s32 	%r179, %r179, 64;
	setp.ne.s32 	%p26, %r180, 0;
	@%p26 bra 	$L__BB0_29;
$L__BB0_30:
	setp.eq.s32 	%p27, %r36, 0;
	@%p27 bra 	$L__BB0_39;
	and.b32  	%r44, %r2, 7;
	setp.lt.u32 	%p28, %r36, 8;
	@%p28 bra 	$L__BB0_33;
	shl.b32 	%r112, %r182, 2;
	mov.u32 	%r113, history;
	add.s32 	%r114, %r113, %r112;
	mov.b32 	%r115, 2143289344;
	st.shared.u32 	[%r114], %r115;
	st.shared.u32 	[%r114+4], %r115;
	st.shared.u32 	[%r114+8], %r115;
	st.shared.u32 	[%r114+12], %r115;
	st.shared.u32 	[%r114+16], %r115;
	st.shared.u32 	[%r114+20], %r115;
	st.shared.u32 	[%r114+24], %r115;
	st.shared.u32 	[%r114+28], %r115;
	add.s32 	%r182, %r182, 8;
$L__BB0_33:
	setp.eq.s32 	%p29, %r44, 0;
	@%p29 bra 	$L__BB0_39;
	and.b32  	%r47, %r2, 3;
	setp.lt.u32 	%p30, %r44, 4;
	@%p30 bra 	$L__BB0_36;
	shl.b32 	%r116, %r182, 2;
	mov.u32 	%r117, history;
	add.s32 	%r118, %r117, %r116;
	mov.b32 	%r119, 2143289344;
	st.shared.u32 	[%r118], %r119;
	st.shared.u32 	[%r118+4], %r119;
	st.shared.u32 	[%r118+8], %r119;
	st.shared.u32 	[%r118+12], %r119;
	add.s32 	%r182, %r182, 4;
$L__BB0_36:
	setp.eq.s32 	%p31, %r47, 0;
	@%p31 bra 	$L__BB0_39;
	shl.b32 	%r120, %r182, 2;
	mov.u32 	%r121, history;
	add.s32 	%r185, %r121, %r120;
	neg.s32 	%r184, %r47;
$L__BB0_38:
	.pragma "nounroll";
	mov.b32 	%r122, 2143289344;
	st.shared.u32 	[%r185], %r122;
	add.s32 	%r185, %r185, 4;
	add.s32 	%r184, %r184, 1;
	setp.ne.s32 	%p32, %r184, 0;
	@%p32 bra 	$L__BB0_38;
$L__BB0_39:
	setp.le.s32 	%p33, %r93, %r2;
	setp.ge.u32 	%p34, %r2, %r92;
	or.pred  	%p35, %p33, %p34;
	@%p35 bra 	$L__BB0_52;
	min.u32 	%r123, %r93, %r92;
	add.s32 	%r124, %r2, 1;
	max.u32 	%r125, %r123, %r124;
	sub.s32 	%r56, %r125, %r2;
	and.b32  	%r57, %r56, 15;
	sub.s32 	%r126, %r2, %r125;
	setp.gt.u32 	%p36, %r126, -16;
	mov.u32 	%r188, %r2;
	@%p36 bra 	$L__BB0_43;
	and.b32  	%r127, %r56, -16;
	neg.s32 	%r186, %r127;
	mul.wide.u32 	%rd47, %r2, 4;
	add.s64 	%rd49, %rd47, %rd30;
	add.s64 	%rd50, %rd49, %rd1;
	add.s64 	%rd77, %rd50, 32;
	mov.u32 	%r188, %r2;
$L__BB0_42:
	.pragma "nounroll";
	mov.b32 	%r128, 0;
	st.global.u32 	[%rd77+-32], %r128;
	st.global.u32 	[%rd77+-28], %r128;
	st.global.u32 	[%rd77+-24], %r128;
	st.global.u32 	[%rd77+-20], %r128;
	st.global.u32 	[%rd77+-16], %r128;
	st.global.u32 	[%rd77+-12], %r128;
	st.global.u32 	[%rd77+-8], %r128;
	st.global.u32 	[%rd77+-4], %r128;
	st.global.u32 	[%rd77], %r128;
	st.global.u32 	[%rd77+4], %r128;
	st.global.u32 	[%rd77+8], %r128;
	st.global.u32 	[%rd77+12], %r128;
	st.global.u32 	[%rd77+16], %r128;
	st.global.u32 	[%rd77+20], %r128;
	st.global.u32 	[%rd77+24], %r128;
	st.global.u32 	[%rd77+28], %r128;
	add.s32 	%r188, %r188, 16;
	add.s32 	%r186, %r186, 16;
	add.s64 	%rd77, %rd77, 64;
	setp.ne.s32 	%p37, %r186, 0;
	@%p37 bra 	$L__BB0_42;
$L__BB0_43:
	setp.eq.s32 	%p38, %r57, 0;
	@%p38 bra 	$L__BB0_52;
	and.b32  	%r64, %r56, 7;
	setp.lt.u32 	%p39, %r57, 8;
	@%p39 bra 	$L__BB0_46;
	mul.wide.u32 	%rd51, %r188, 4;
	add.s64 	%rd52, %rd5, %rd51;
	mov.b32 	%r129, 0;
	st.global.u32 	[%rd52], %r129;
	st.global.u32 	[%rd52+4], %r129;
	st.global.u32 	[%rd52+8], %r129;
	st.global.u32 	[%rd52+12], %r129;
	st.global.u32 	[%rd52+16], %r129;
	st.global.u32 	[%rd52+20], %r129;
	st.global.u32 	[%rd52+24], %r129;
	st.global.u32 	[%rd52+28], %r129;
	add.s32 	%r188, %r188, 8;
$L__BB0_46:
	setp.eq.s32 	%p40, %r64, 0;
	@%p40 bra 	$L__BB0_52;
	and.b32  	%r67, %r56, 3;
	setp.lt.u32 	%p41, %r64, 4;
	@%p41 bra 	$L__BB0_49;
	mul.wide.u32 	%rd53, %r188, 4;
	add.s64 	%rd54, %rd5, %rd53;
	mov.b32 	%r130, 0;
	st.global.u32 	[%rd54], %r130;
	st.global.u32 	[%rd54+4], %r130;
	st.global.u32 	[%rd54+8], %r130;
	st.global.u32 	[%rd54+12], %r130;
	add.s32 	%r188, %r188, 4;
$L__BB0_49:
	setp.eq.s32 	%p42, %r67, 0;
	@%p42 bra 	$L__BB0_52;
	mul.wide.u32 	%rd55, %r188, 4;
	add.s64 	%rd57, %rd55, %rd30;
	add.s64 	%rd78, %rd1, %rd57;
	neg.s32 	%r191, %r67;
$L__BB0_51:
	.pragma "nounroll";
	mov.b32 	%r131, 0;
	st.global.u32 	[%rd78], %r131;
	add.s64 	%rd78, %rd78, 4;
	add.s32 	%r191, %r191, 1;
	setp.ne.s32 	%p43, %r191, 0;
	@%p43 bra 	$L__BB0_51;
$L__BB0_52:
	cvt.rn.f64.u32 	%fd14, %r2;
	rcp.rn.f64 	%fd1, %fd14;
	mul.f32 	%f29, %f3, 0f3F000000;
	cvt.f64.f32 	%fd2, %f29;
	cvt.f64.f32 	%fd3, %f2;
	cvt.f64.f32 	%fd4, %f1;
	mov.f64 	%fd46, 0d0000000000000000;
	mov.f32 	%f44, 0f00000000;
	mov.b32 	%r202, 0;
	mov.u32 	%r201, %r202;
	mov.u32 	%r200, %r202;
	mov.f32 	%f43, %f44;
$L__BB0_53:
	ld.param.u64 	%rd71, [reflex_batch_f32_param_0];
	cvta.to.global.u64 	%rd21, %rd71;
	mul.wide.u32 	%rd58, %r192, 4;
	add.s64 	%rd59, %rd21, %rd58;
	ld.global.nc.f32 	%f42, [%rd59];
	abs.f32 	%f30, %f42;
	setp.ne.f32 	%p44, %f30, 0f7F800000;
	@%p44 bra 	$L__BB0_57;
	setp.ge.s32 	%p78, %r202, %r2;
	mov.f64 	%fd46, 0d0000000000000000;
	@%p78 bra 	$L__BB0_56;
	add.s32 	%r163, %r202, %r201;
	rem.s32 	%r164, %r163, %r2;
	shl.b32 	%r165, %r164, 2;
	mov.u32 	%r166, history;
	add.s32 	%r167, %r166, %r165;
	mov.b32 	%r168, 2143289344;
	st.shared.u32 	[%r167], %r168;
	add.s32 	%r202, %r202, 1;
	bra.uni 	$L__BB0_74;
$L__BB0_56:
	shl.b32 	%r158, %r201, 2;
	mov.u32 	%r159, history;
	add.s32 	%r160, %r159, %r158;
	mov.b32 	%r161, 2143289344;
	st.shared.u32 	[%r160], %r161;
	add.s32 	%r162, %r201, 1;
	rem.s32 	%r201, %r162, %r2;
	bra.uni 	$L__BB0_74;
$L__BB0_57:
	setp.eq.s32 	%p45, %r192, 0;
	mov.f32 	%f41, %f42;
	@%p45 bra 	$L__BB0_59;
	add.s32 	%r133, %r192, -1;
	mul.wide.u32 	%rd60, %r133, 4;
	add.s64 	%rd61, %rd21, %rd60;
	ld.global.nc.f32 	%f41, [%rd61];
$L__BB0_59:
	setp.lt.s32 	%p46, %r200, 1;
	mov.b32 	%r196, 1;
	@%p46 bra 	$L__BB0_62;
	setp.eq.s32 	%p47, %r200, 1;
	@%p47 bra 	$L__BB0_62;
	abs.f32 	%f31, %f43;
	setp.ne.f32 	%p48, %f31, 0f7F800000;
	selp.f32 	%f32, %f43, %f42, %p48;
	abs.f32 	%f33, %f44;
	setp.ne.f32 	%p49, %f33, 0f7F800000;
	selp.f32 	%f34, %f44, %f32, %p49;
	cvt.f64.f32 	%fd15, %f42;
	cvt.f64.f32 	%fd16, %f41;
	add.f64 	%fd17, %fd15, %fd16;
	mul.f64 	%fd18, %fd17, %fd2;
	cvt.f64.f32 	%fd19, %f32;
	fma.rn.f64 	%fd20, %fd3, %fd19, %fd18;
	cvt.f64.f32 	%fd21, %f34;
	mul.f64 	%fd22, %fd4, %fd21;
	sub.f64 	%fd23, %fd20, %fd22;
	cvt.rn.f32.f64 	%f42, %fd23;
	mov.b32 	%r196, 0;
$L__BB0_62:
	abs.f32 	%f35, %f42;
	setp.equ.f32 	%p51, %f35, 0f7F800000;
	setp.ne.s32 	%p52, %r202, %r2;
	shl.b32 	%r137, %r201, 2;
	mov.u32 	%r138, history;
	add.s32 	%r80, %r138, %r137;
	mov.pred 	%p80, -1;
	or.pred  	%p53, %p52, %p51;
	@%p53 bra 	$L__BB0_69;
	ld.shared.f32 	%f12, [%r80];
	abs.f32 	%f36, %f12;
	setp.equ.f32 	%p55, %f36, 0f7F800000;
	@%p55 bra 	$L__BB0_69;
	mov.f64 	%fd44, 0d0000000000000000;
	mov.b32 	%r197, 1;
$L__BB0_65:
	add.s32 	%r140, %r201, %r2;
	sub.s32 	%r141, %r140, %r197;
	setp.lt.s32 	%p57, %r141, %r2;
	selp.b32 	%r142, 0, %r2, %p57;
	sub.s32 	%r143, %r141, %r142;
	shl.b32 	%r144, %r143, 2;
	mov.u32 	%r145, history;
	add.s32 	%r146, %r145, %r144;
	ld.shared.f32 	%f13, [%r146];
	abs.f32 	%f37, %f13;
	setp.equ.f32 	%p58, %f37, 0f7F800000;
	@%p58 bra 	$L__BB0_69;
	cvt.rn.f64.u32 	%fd25, %r197;
	cvt.f64.f32 	%fd26, %f12;
	cvt.f64.f32 	%fd27, %f42;
	sub.f64 	%fd28, %fd26, %fd27;
	mul.f64 	%fd29, %fd1, %fd28;
	fma.rn.f64 	%fd30, %fd29, %fd25, %fd27;
	cvt.f64.f32 	%fd31, %f13;
	sub.f64 	%fd32, %fd30, %fd31;
	add.f64 	%fd44, %fd44, %fd32;
	add.s32 	%r82, %r197, 1;
	setp.ne.s32 	%p59, %r197, %r2;
	mov.u32 	%r197, %r82;
	@%p59 bra 	$L__BB0_65;
	mul.f64 	%fd8, %fd1, %fd44;
	mul.f64 	%fd34, %fd8, 0d3FA47AE147AE147B;
	mul.f64 	%fd35, %fd8, %fd34;
	fma.rn.f64 	%fd9, %fd46, 0d3FEEB851EB851EB8, %fd35;
	mov.b64 	%rd62, %fd9;
	setp.lt.s64 	%p61, %rd62, 0;
	and.b64  	%rd63, %rd62, 9223372036854775807;
	add.s64 	%rd64, %rd63, -4503599627370496;
	setp.lt.u64 	%p62, %rd64, 9214364837600034816;
	and.pred  	%p63, %p62, %p61;
	add.s64 	%rd65, %rd63, -1;
	setp.lt.u64 	%p64, %rd65, 4503599627370495;
	and.pred  	%p65, %p64, %p61;
	setp.eq.s64 	%p66, %rd63, 0;
	or.pred  	%p67, %p66, %p65;
	setp.eq.s64 	%p68, %rd63, 9218868437227405312;
	or.pred  	%p69, %p67, %p68;
	setp.gt.s64 	%p70, %rd63, 9218868437227405312;
	or.pred  	%p71, %p69, %p70;
	or.pred  	%p72, %p71, %p63;
	mov.pred 	%p80, 0;
	mov.f64 	%fd46, 0d0000000000000000;
	@%p72 bra 	$L__BB0_69;
	ld.param.u64 	%rd72, [reflex_batch_f32_param_5];
	sqrt.rn.f64 	%fd36, %fd9;
	div.rn.f64 	%fd37, %fd8, %fd36;
	cvt.rn.f32.f64 	%f38, %fd37;
	cvta.to.global.u64 	%rd66, %rd72;
	mov.u32 	%r147, %ctaid.x;
	mul.lo.s32 	%r148, %r92, %r147;
	mul.wide.u32 	%rd67, %r148, 4;
	add.s64 	%rd68, %rd66, %rd67;
	mul.wide.u32 	%rd69, %r192, 4;
	add.s64 	%rd70, %rd68, %rd69;
	st.global.f32 	[%rd70], %f38;
	mov.f64 	%fd46, %fd9;
$L__BB0_69:
	setp.ne.f32 	%p74, %f35, 0f7F800000;
	setp.ge.s32 	%p75, %r202, %r2;
	selp.f64 	%fd38, %fd46, 0d0000000000000000, %p74;
	selp.f64 	%fd39, %fd38, 0d0000000000000000, %p75;
	selp.f64 	%fd46, %fd39, %fd46, %p80;
	selp.f32 	%f14, %f42, 0f7FC00000, %p74;
	@%p75 bra 	$L__BB0_71;
	add.s32 	%r153, %r202, %r201;
	rem.s32 	%r154, %r153, %r2;
	shl.b32 	%r155, %r154, 2;
	mov.u32 	%r156, history;
	add.s32 	%r157, %r156, %r155;
	st.shared.f32 	[%r157], %f14;
	add.s32 	%r202, %r202, 1;
	bra.uni 	$L__BB0_72;
$L__BB0_71:
	shl.b32 	%r149, %r201, 2;
	mov.u32 	%r150, history;
	add.s32 	%r151, %r150, %r149;
	st.shared.f32 	[%r151], %f14;
	add.s32 	%r152, %r201, 1;
	rem.s32 	%r201, %r152, %r2;
$L__BB0_72:
	setp.equ.f32 	%p76, %f35, 0f7F800000;
	@%p76 bra 	$L__BB0_74;
	setp.gt.s32 	%p77, %r200, 0;
	selp.f32 	%f44, %f43, %f44, %p77;
	add.s32 	%r200, %r196, %r200;
	mov.f32 	%f43, %f42;
$L__BB0_74:
	add.s32 	%r192, %r192, 1;
	setp.ne.s32 	%p79, %r192, %r92;
	@%p79 bra 	$L__BB0_53;
$L__BB0_75:
	ret;

}
	// .globl	reflex_many_series_one_param_f32
.visible .entry reflex_many_series_one_param_f32(
	.param .u64 .ptr .align 1 reflex_many_series_one_param_f32_param_0,
	.param .u32 reflex_many_series_one_param_f32_param_1,
	.param .u32 reflex_many_series_one_param_f32_param_2,
	.param .u32 reflex_many_series_one_param_f32_param_3,
	.param .u64 .ptr .align 1 reflex_many_series_one_param_f32_param_4,
	.param .u64 .ptr .align 1 reflex_many_series_one_param_f32_param_5
)
{
	.reg .pred 	%p<81>;
	.reg .b32 	%r<251>;
	.reg .b32 	%f<45>;
	.reg .b64 	%rd<94>;
	.reg .b64 	%fd<47>;

	ld.param.u32 	%r113, [reflex_many_series_one_param_f32_param_1];
	ld.param.u32 	%r114, [reflex_many_series_one_param_f32_param_2];
	ld.param.u32 	%r115, [reflex_many_series_one_param_f32_param_3];
	ld.param.u64 	%rd4, [reflex_many_series_one_param_f32_param_4];
	ld.param.u64 	%rd5, [reflex_many_series_one_param_f32_param_5];
	cvta.to.global.u64 	%rd1, %rd5;
	mov.u32 	%r1, %ctaid.x;
	setp.ge.s32 	%p2, %r1, %r114;
	mov.u32 	%r116, %tid.x;
	setp.ne.s32 	%p3, %r116, 0;
	or.pred  	%p4, %p3, %p2;
	@%p4 bra 	$L__BB1_72;
	setp.lt.s32 	%p5, %r113, 2;
	setp.lt.s32 	%p6, %r115, 1;
	or.pred  	%p7, %p5, %p6;
	@%p7 bra 	$L__BB1_72;
	add.s32 	%r118, %r115, -1;
	and.b32  	%r2, %r115, 7;
	setp.lt.u32 	%p8, %r118, 7;
	mov.b32 	%r213, 0;
	@%p8 bra 	$L__BB1_5;
	and.b32  	%r213, %r115, 2147483640;
	neg.s32 	%r211, %r213;
	shl.b32 	%r5, %r114, 3;
	mul.wide.s32 	%rd8, %r114, 4;
	mov.u32 	%r210, %r1;
$L__BB1_4:
	.pragma "nounroll";
	mul.wide.s32 	%rd6, %r210, 4;
	add.s64 	%rd7, %rd1, %rd6;
	mov.b32 	%r119, 2143289344;
	st.global.u32 	[%rd7], %r119;
	add.s64 	%rd9, %rd7, %rd8;
	st.global.u32 	[%rd9], %r119;
	add.s64 	%rd10, %rd9, %rd8;
	st.global.u32 	[%rd10], %r119;
	add.s64 	%rd11, %rd10, %rd8;
	st.global.u32 	[%rd11], %r119;
	add.s64 	%rd12, %rd11, %rd8;
	st.global.u32 	[%rd12], %r119;
	add.s64 	%rd13, %rd12, %rd8;
	st.global.u32 	[%rd13], %r119;
	add.s64 	%rd14, %rd13, %rd8;
	st.global.u32 	[%rd14], %r119;
	add.s64 	%rd15, %rd14, %rd8;
	st.global.u32 	[%rd15], %r119;
	add.s32 	%r211, %r211, 8;
	add.s32 	%r210, %r210, %r5;
	setp.ne.s32 	%p9, %r211, 0;
	@%p9 bra 	$L__BB1_4;
$L__BB1_5:
	setp.eq.s32 	%p10, %r2, 0;
	@%p10 bra 	$L__BB1_13;
	and.b32  	%r11, %r115, 3;
	setp.lt.u32 	%p11, %r2, 4;
	@%p11 bra 	$L__BB1_8;
	mad.lo.s32 	%r120, %r213, %r114, %r1;
	mul.wide.s32 	%rd16, %r120, 4;
	add.s64 	%rd17, %rd1, %rd16;
	mov.b32 	%r121, 2143289344;
	st.global.u32 	[%rd17], %r121;
	mul.wide.s32 	%rd18, %r114, 4;
	add.s64 	%rd19, %rd17, %rd18;
	st.global.u32 	[%rd19], %r121;
	add.s64 	%rd20, %rd19, %rd18;
	st.global.u32 	[%rd20], %r121;
	add.s64 	%rd21, %rd20, %rd18;
	st.global.u32 	[%rd21], %r121;
	add.s32 	%r213, %r213, 4;
$L__BB1_8:
	setp.eq.s32 	%p12, %r11, 0;
	@%p12 bra 	$L__BB1_13;
	setp.eq.s32 	%p13, %r11, 1;
	@%p13 bra 	$L__BB1_11;
	mad.lo.s32 	%r122, %r213, %r114, %r1;
	mul.wide.s32 	%rd22, %r122, 4;
	add.s64 	%rd23, %rd1, %rd22;
	mov.b32 	%r123, 2143289344;
	st.global.u32 	[%rd23], %r123;
	mul.wide.s32 	%rd24, %r114, 4;
	add.s64 	%rd25, %rd23, %rd24;
	st.global.u32 	[%rd25], %r123;
	add.s32 	%r213, %r213, 2;
$L__BB1_11:
	and.b32  	%r124, %r115, 1;
	setp.eq.b32 	%p14, %r124, 1;
	not.pred 	%p15, %p14;
	@%p15 bra 	$L__BB1_13;
	mad.lo.s32 	%r125, %r213, %r114, %r1;
	mul.wide.s32 	%rd26, %r125, 4;
	add.s64 	%rd27, %rd1, %rd26;
	mov.b32 	%r126, 2143289344;
	st.global.u32 	[%rd27], %r126;
$L__BB1_13:
	min.u32 	%r16, %r113, %r115;
	and.b32  	%r17, %r16, 7;
	setp.lt.u32 	%p16, %r16, 8;
	mov.b32 	%r218, 0;
	@%p16 bra 	$L__BB1_16;
	and.b32  	%r218, %r16, 2147483640;
	neg.s32 	%r216, %r218;
	shl.b32 	%r20, %r114, 3;
	mul.wide.s32 	%rd30, %r114, 4;
	mov.u32 	%r215, %r1;
$L__BB1_15:
	.pragma "nounroll";
	mul.wide.s32 	%rd28, %r215, 4;
	add.s64 	%rd29, %rd1, %rd28;
	mov.b32 	%r128, 0;
	st.global.u32 	[%rd29], %r128;
	add.s64 	%rd31, %rd29, %rd30;
	st.global.u32 	[%rd31], %r128;
	add.s64 	%rd32, %rd31, %rd30;
	st.global.u32 	[%rd32], %r128;
	add.s64 	%rd33, %rd32, %rd30;
	st.global.u32 	[%rd33], %r128;
	add.s64 	%rd34, %rd33, %rd30;
	st.global.u32 	[%rd34], %r128;
	add.s64 	%rd35, %rd34, %rd30;
	st.global.u32 	[%rd35], %r128;
	add.s64 	%rd36, %rd35, %rd30;
	st.global.u32 	[%rd36], %r128;
	add.s64 	%rd37, %rd36, %rd30;
	st.global.u32 	[%rd37], %r128;
	add.s32 	%r216, %r216, 8;
	add.s32 	%r215, %r215, %r20;
	setp.ne.s32 	%p17, %r216, 0;
	@%p17 bra 	$L__BB1_15;
$L__BB1_16:
	setp.eq.s32 	%p18, %r17, 0;
	@%p18 bra 	$L__BB1_24;
	and.b32  	%r26, %r16, 3;
	setp.lt.u32 	%p19, %r17, 4;
	@%p19 bra 	$L__BB1_19;
	mad.lo.s32 	%r129, %r218, %r114, %r1;
	mul.wide.s32 	%rd38, %r129, 4;
	add.s64 	%rd39, %rd1, %rd38;
	mov.b32 	%r130, 0;
	st.global.u32 	[%rd39], %r130;
	mul.wide.s32 	%rd40, %r114, 4;
	add.s64 	%rd41, %rd39, %rd40;
	st.global.u32 	[%rd41], %r130;
	add.s64 	%rd42, %rd41, %rd40;
	st.global.u32 	[%rd42], %r130;
	add.s64 	%rd43, %rd42, %rd40;
	st.global.u32 	[%rd43], %r130;
	add.s32 	%r218, %r218, 4;
$L__BB1_19:
	setp.eq.s32 	%p20, %r26, 0;
	@%p20 bra 	$L__BB1_24;
	setp.eq.s32 	%p21, %r26, 1;
	@%p21 bra 	$L__BB1_22;
	mad.lo.s32 	%r131, %r218, %r114, %r1;
	mul.wide.s32 	%rd44, %r131, 4;
	add.s64 	%rd45, %rd1, %rd44;
	mov.b32 	%r132, 0;
	st.global.u32 	[%rd45], %r132;
	mul.wide.s32 	%rd46, %r114, 4;
	add.s64 	%rd47, %rd45, %rd46;
	st.global.u32 	[%rd47], %r132;
	add.s32 	%r218, %r218, 2;
$L__BB1_22:
	and.b32  	%r133, %r16, 1;
	setp.eq.b32 	%p22, %r133, 1;
	not.pred 	%p23, %p22;
	@%p23 bra 	$L__BB1_24;
	mad.lo.s32 	%r134, %r218, %r114, %r1;
	mul.wide.s32 	%rd48, %r134, 4;
	add.s64 	%rd49, %rd1, %rd48;
	mov.b32 	%r135, 0;
	st.global.u32 	[%rd49], %r135;
$L__BB1_24:
	shr.u32 	%r136, %r113, 1;
	cvt.rn.f32.u32 	%f18, %r136;
	mov.f32 	%f19, 0fC08E2C19;
	div.rn.f32 	%f20, %f19, %f18;
	mul.f32 	%f21, %f20, 0f3FB8AA3B;
	ex2.approx.f32 	%f22, %f21;
	mul.f32 	%f1, %f22, %f22;
	add.f32 	%f23, %f22, %f22;
	mov.f32 	%f24, 0f408E2C19;
	div.rn.f32 	%f25, %f24, %f18;
	cos.approx.f32 	%f26, %f25;
	mul.f32 	%f2, %f23, %f26;
	add.f32 	%f27, %f1, 0f3F800000;
	sub.f32 	%f3, %f27, %f2;
	cvta.to.global.u64 	%rd50, %rd4;
	mul.wide.u32 	%rd51, %r1, 4;
	add.s64 	%rd52, %rd50, %rd51;
	ld.global.nc.u32 	%r31, [%rd52];
	max.s32 	%r240, %r31, 0;
	setp.ge.u32 	%p24, %r240, %r115;
	@%p24 bra 	$L__BB1_72;
	and.b32  	%r33, %r113, 15;
	setp.lt.u32 	%p25, %r113, 16;
	mov.b32 	%r223, 0;
	@%p25 bra 	$L__BB1_28;
	and.b32  	%r223, %r113, 2147483632;
	mov.u32 	%r139, history;
	add.s32 	%r220, %r139, 32;
	neg.s32 	%r221, %r223;
$L__BB1_27:
	.pragma "nounroll";
	mov.b32 	%r140, 2143289344;
	st.shared.v4.u32 	[%r220+-32], {%r140, %r140, %r140, %r140};
	st.shared.v4.u32 	[%r220+-16], {%r140, %r140, %r140, %r140};
	st.shared.v4.u32 	[%r220], {%r140, %r140, %r140, %r140};
	st.shared.v4.u32 	[%r220+16], {%r140, %r140, %r140, %r140};
	add.s32 	%r221, %r221, 16;
	add.s32 	%r220, %r220, 64;
	setp.ne.s32 	%p26, %r221, 0;
	@%p26 bra 	$L__BB1_27;
$L__BB1_28:
	setp.eq.s32 	%p27, %r33, 0;
	@%p27 bra 	$L__BB1_37;
	and.b32  	%r41, %r113, 7;
	setp.lt.u32 	%p28, %r33, 8;
	@%p28 bra 	$L__BB1_31;
	shl.b32 	%r141, %r223, 2;
	mov.u32 	%r142, history;
	add.s32 	%r143, %r142, %r141;
	mov.b32 	%r144, 2143289344;
	st.shared.u32 	[%r143], %r144;
	st.shared.u32 	[%r143+4], %r144;
	st.shared.u32 	[%r143+8], %r144;
	st.shared.u32 	[%r143+12], %r144;
	st.shared.u32 	[%r143+16], %r144;
	st.shared.u32 	[%r143+20], %r144;
	st.shared.u32 	[%r143+24], %r144;
	st.shared.u32 	[%r143+28], %r144;
	add.s32 	%r223, %r223, 8;
$L__BB1_31:
	setp.eq.s32 	%p29, %r41, 0;
	@%p29 bra 	$L__BB1_37;
	and.b32  	%r44, %r113, 3;
	setp.lt.u32 	%p30, %r41, 4;
	@%p30 bra 	$L__BB1_34;
	shl.b32 	%r145, %r223, 2;
	mov.u32 	%r146, history;
	add.s32 	%r147, %r146, %r145;
	mov.b32 	%r148, 2143289344;
	st.shared.u32 	[%r147], %r148;
	st.shared.u32 	[%r147+4], %r148;
	st.shared.u32 	[%r147+8], %r148;
	st.shared.u32 	[%r147+12], %r148;
	add.s32 	%r223, %r223, 4;
$L__BB1_34:
	setp.eq.s32 	%p31, %r44, 0;
	@%p31 bra 	$L__BB1_37;
	shl.b32 	%r149, %r223, 2;
	mov.u32 	%r150, history;
	add.s32 	%r226, %r150, %r149;
	neg.s32 	%r225, %r44;
$L__BB1_36:
	.pragma "nounroll";
	mov.b32 	%r151, 2143289344;
	st.shared.u32 	[%r226], %r151;
	add.s32 	%r226, %r226, 4;
	add.s32 	%r225, %r225, 1;
	setp.ne.s32 	%p32, %r225, 0;
	@%p32 bra 	$L__BB1_36;
$L__BB1_37:
	setp.le.s32 	%p33, %r31, %r113;
	setp.ge.u32 	%p34, %r113, %r115;
	or.pred  	%p35, %p33, %p34;
	@%p35 bra 	$L__BB1_49;
	min.u32 	%r152, %r31, %r115;
	add.s32 	%r53, %r113, 1;
	max.u32 	%r153, %r152, %r53;
	sub.s32 	%r54, %r153, %r113;
	and.b32  	%r55, %r54, 7;
	sub.s32 	%r154, %r113, %r153;
	setp.gt.u32 	%p36, %r154, -8;
	mov.u32 	%r237, %r113;
	@%p36 bra 	$L__BB1_41;
	mad.lo.s32 	%r235, %r114, %r53, %r1;
	shl.b32 	%r57, %r114, 3;
	add.s32 	%r155, %r113, 2;
	mad.lo.s32 	%r234, %r114, %r155, %r1;
	add.s32 	%r156, %r113, 3;
	mad.lo.s32 	%r233, %r114, %r156, %r1;
	add.s32 	%r157, %r113, 4;
	mad.lo.s32 	%r232, %r114, %r157, %r1;
	add.s32 	%r158, %r113, 5;
	mad.lo.s32 	%r231, %r114, %r158, %r1;
	add.s32 	%r159, %r113, 6;
	mad.lo.s32 	%r230, %r114, %r159, %r1;
	add.s32 	%r160, %r113, 7;
	mad.lo.s32 	%r229, %r114, %r160, %r1;
	mad.lo.s32 	%r228, %r114, %r113, %r1;
	and.b32  	%r161, %r54, -8;
	neg.s32 	%r227, %r161;
	mov.u32 	%r237, %r113;
$L__BB1_40:
	.pragma "nounroll";
	mul.wide.u32 	%rd53, %r228, 4;
	add.s64 	%rd54, %rd1, %rd53;
	mov.b32 	%r162, 0;
	st.global.u32 	[%rd54], %r162;
	mul.wide.u32 	%rd55, %r235, 4;
	add.s64 	%rd56, %rd1, %rd55;
	st.global.u32 	[%rd56], %r162;
	mul.wide.u32 	%rd57, %r234, 4;
	add.s64 	%rd58, %rd1, %rd57;
	st.global.u32 	[%rd58], %r162;
	mul.wide.u32 	%rd59, %r233, 4;
	add.s64 	%rd60, %rd1, %rd59;
	st.global.u32 	[%rd60], %r162;
	mul.wide.u32 	%rd61, %r232, 4;
	add.s64 	%rd62, %rd1, %rd61;
	st.global.u32 	[%rd62], %r162;
	mul.wide.u32 	%rd63, %r231, 4;
	add.s64 	%rd64, %rd1, %rd63;
	st.global.u32 	[%rd64], %r162;
	mul.wide.u32 	%rd65, %r230, 4;
	add.s64 	%rd66, %rd1, %rd65;
	st.global.u32 	[%rd66], %r162;
	mul.wide.u32 	%rd67, %r229, 4;
	add.s64 	%rd68, %rd1, %rd67;
	st.global.u32 	[%rd68], %r162;
	add.s32 	%r237, %r237, 8;
	add.s32 	%r235, %r235, %r57;
	add.s32 	%r234, %r234, %r57;
	add.s32 	%r233, %r233, %r57;
	add.s32 	%r232, %r232, %r57;
	add.s32 	%r231, %r231, %r57;
	add.s32 	%r230, %r230, %r57;
	add.s32 	%r229, %r229, %r57;
	add.s32 	%r228, %r228, %r57;
	add.s32 	%r227, %r227, 8;
	setp.ne.s32 	%p37, %r227, 0;
	@%p37 bra 	$L__BB1_40;
$L__BB1_41:
	setp.eq.s32 	%p38, %r55, 0;
	@%p38 bra 	$L__BB1_49;
	and.b32  	%r87, %r54, 3;
	setp.lt.u32 	%p39, %r55, 4;
	@%p39 bra 	$L__BB1_44;
	mad.lo.s32 	%r163, %r237, %r114, %r1;
	mul.wide.u32 	%rd69, %r163, 4;
	add.s64 	%rd70, %rd1, %rd69;
	mov.b32 	%r164, 0;
	st.global.u32 	[%rd70], %r164;
	add.s32 	%r165, %r163, %r114;
	mul.wide.u32 	%rd71, %r165, 4;
	add.s64 	%rd72, %rd1, %rd71;
	st.global.u32 	[%rd72], %r164;
	add.s32 	%r166, %r165, %r114;
	mul.wide.u32 	%rd73, %r166, 4;
	add.s64 	%rd74, %rd1, %rd73;
	st.global.u32 	[%rd74], %r164;
	add.s32 	%r167, %r166, %r114;
	mul.wide.u32 	%rd75, %r167, 4;
	add.s64 	%rd76, %rd1, %rd75;
	st.global.u32 	[%rd76], %r164;
	add.s32 	%r237, %r237, 4;
$L__BB1_44:
	setp.eq.s32 	%p40, %r87, 0;
	@%p40 bra 	$L__BB1_49;
	setp.eq.s32 	%p41, %r87, 1;
	@%p41 bra 	$L__BB1_47;
	mad.lo.s32 	%r168, %r237, %r114, %r1;
	mul.wide.u32 	%rd77, %r168, 4;
	add.s64 	%rd78, %rd1, %rd77;
	mov.b32 	%r169, 0;
	st.global.u32 	[%rd78], %r169;
	add.s32 	%r170, %r168, %r114;
	mul.wide.u32 	%rd79, %r170, 4;
	add.s64 	%rd80, %rd1, %rd79;
	st.global.u32 	[%rd80], %r169;
	add.s32 	%r237, %r237, 2;
$L__BB1_47:
	and.b32  	%r171, %r54, 1;
	setp.eq.b32 	%p42, %r171, 1;
	not.pred 	%p43, %p42;
	@%p43 bra 	$L__BB1_49;
	mad.lo.s32 	%r172, %r237, %r114, %r1;
	mul.wide.u32 	%rd81, %r172, 4;
	add.s64 	%rd82, %rd1, %rd81;
	mov.b32 	%r173, 0;
	st.global.u32 	[%rd82], %r173;
$L__BB1_49:
	cvt.rn.f64.u32 	%fd16, %r113;
	rcp.rn.f64 	%fd1, %fd16;
	mul.f32 	%f29, %f3, 0f3F000000;
	cvt.f64.f32 	%fd2, %f29;
	cvt.f64.f32 	%fd3, %f2;
	cvt.f64.f32 	%fd4, %f1;
	mov.f64 	%fd46, 0d0000000000000000;
	mov.f32 	%f44, 0f00000000;
	mov.b32 	%r250, 0;
	mov.u32 	%r249, %r250;
	mov.u32 	%r248, %r250;
	mov.f32 	%f43, %f44;
$L__BB1_50:
	ld.param.u64 	%rd93, [reflex_many_series_one_param_f32_param_0];
	mul.lo.s32 	%r96, %r240, %r114;
	add.s32 	%r97, %r96, %r1;
	cvta.to.global.u64 	%rd2, %rd93;
	mul.wide.u32 	%rd83, %r97, 4;
	add.s64 	%rd84, %rd2, %rd83;
	ld.global.nc.f32 	%f42, [%rd84];
	abs.f32 	%f30, %f42;
	setp.ne.f32 	%p44, %f30, 0f7F800000;
	@%p44 bra 	$L__BB1_54;
	setp.ge.s32 	%p78, %r250, %r113;
	mov.f64 	%fd46, 0d0000000000000000;
	@%p78 bra 	$L__BB1_53;
	add.s32 	%r204, %r250, %r249;
	rem.s32 	%r205, %r204, %r113;
	shl.b32 	%r206, %r205, 2;
	mov.u32 	%r207, history;
	add.s32 	%r208, %r207, %r206;
	mov.b32 	%r209, 2143289344;
	st.shared.u32 	[%r208], %r209;
	add.s32 	%r250, %r250, 1;
	bra.uni 	$L__BB1_71;
$L__BB1_53:
	shl.b32 	%r199, %r249, 2;
	mov.u32 	%r200, history;
	add.s32 	%r201, %r200, %r199;
	mov.b32 	%r202, 2143289344;
	st.shared.u32 	[%r201], %r202;
	add.s32 	%r203, %r249, 1;
	rem.s32 	%r249, %r203, %r113;
	bra.uni 	$L__BB1_71;
$L__BB1_54:
	setp.eq.s32 	%p45, %r240, 0;
	mov.f32 	%f41, %f42;
	@%p45 bra 	$L__BB1_56;
	sub.s32 	%r175, %r96, %r114;
	add.s32 	%r176, %r175, %r1;
	mul.wide.u32 	%rd85, %r176, 4;
	add.s64 	%rd86, %rd2, %rd85;
	ld.global.nc.f32 	%f41, [%rd86];
$L__BB1_56:
	setp.lt.s32 	%p46, %r248, 1;
	mov.b32 	%r244, 1;
	@%p46 bra 	$L__BB1_59;
	setp.eq.s32 	%p47, %r248, 1;
	@%p47 bra 	$L__BB1_59;
	abs.f32 	%f31, %f43;
	setp.ne.f32 	%p48, %f31, 0f7F800000;
	selp.f32 	%f32, %f43, %f42, %p48;
	abs.f32 	%f33, %f44;
	setp.ne.f32 	%p49, %f33, 0f7F800000;
	selp.f32 	%f34, %f44, %f32, %p49;
	cvt.f64.f32 	%fd17, %f42;
	cvt.f64.f32 	%fd18, %f41;
	add.f64 	%fd19, %fd17, %fd18;
	mul.f64 	%fd20, %fd19, %fd2;
	cvt.f64.f32 	%fd21, %f32;
	fma.rn.f64 	%fd22, %fd3, %fd21, %fd20;
	cvt.f64.f32 	%fd23, %f34;
	mul.f64 	%fd24, %fd4, %fd23;
	sub.f64 	%fd25, %fd22, %fd24;
	cvt.rn.f32.f64 	%f42, %fd25;
	mov.b32 	%r244, 0;
$L__BB1_59:
	abs.f32 	%f35, %f42;
	setp.equ.f32 	%p51, %f35, 0f7F800000;
	setp.ne.s32 	%p52, %r250, %r113;
	shl.b32 	%r180, %r249, 2;
	mov.u32 	%r181, history;
	add.s32 	%r101, %r181, %r180;
	mov.pred 	%p80, -1;
	or.pred  	%p53, %p52, %p51;
	@%p53 bra 	$L__BB1_66;
	ld.shared.f32 	%f12, [%r101];
	abs.f32 	%f36, %f12;
	setp.equ.f32 	%p55, %f36, 0f7F800000;
	@%p55 bra 	$L__BB1_66;
	cvt.f64.f32 	%fd27, %f12;
	cvt.f64.f32 	%fd6, %f42;
	sub.f64 	%fd28, %fd27, %fd6;
	mul.f64 	%fd7, %fd1, %fd28;
	mov.f64 	%fd44, 0d0000000000000000;
	mov.b32 	%r245, 1;
$L__BB1_62:
	add.s32 	%r183, %r249, %r113;
	sub.s32 	%r184, %r183, %r245;
	setp.lt.s32 	%p57, %r184, %r113;
	selp.b32 	%r185, 0, %r113, %p57;
	sub.s32 	%r186, %r184, %r185;
	shl.b32 	%r187, %r186, 2;
	mov.u32 	%r188, history;
	add.s32 	%r189, %r188, %r187;
	ld.shared.f32 	%f13, [%r189];
	abs.f32 	%f37, %f13;
	setp.equ.f32 	%p58, %f37, 0f7F800000;
	@%p58 bra 	$L__BB1_66;
	cvt.rn.f64.u32 	%fd29, %r245;
	fma.rn.f64 	%fd30, %fd7, %fd29, %fd6;
	cvt.f64.f32 	%fd31, %f13;
	sub.f64 	%fd32, %fd30, %fd31;
	add.f64 	%fd44, %fd44, %fd32;
	add.s32 	%r103, %r245, 1;
	setp.ne.s32 	%p59, %r245, %r113;
	mov.u32 	%r245, %r103;
	@%p59 bra 	$L__BB1_62;
	mul.f64 	%fd10, %fd1, %fd44;
	mul.f64 	%fd34, %fd10, 0d3FA47AE147AE147B;
	mul.f64 	%fd35, %fd10, %fd34;
	fma.rn.f64 	%fd11, %fd46, 0d3FEEB851EB851EB8, %fd35;
	mov.b64 	%rd87, %fd11;
	setp.lt.s64 	%p61, %rd87, 0;
	and.b64  	%rd88, %rd87, 9223372036854775807;
	add.s64 	%rd89, %rd88, -4503599627370496;
	setp.lt.u64 	%p62, %rd89, 9214364837600034816;
	and.pred  	%p63, %p62, %p61;
	add.s64 	%rd90, %rd88, -1;
	setp.lt.u64 	%p64, %rd90, 4503599627370495;
	and.pred  	%p65, %p64, %p61;
	setp.eq.s64 	%p66, %rd88, 0;
	or.pred  	%p67, %p66, %p65;
	setp.eq.s64 	%p68, %rd88, 9218868437227405312;
	or.pred  	%p69, %p67, %p68;
	setp.gt.s64 	%p70, %rd88, 9218868437227405312;
	or.pred  	%p71, %p69, %p70;
	or.pred  	%p72, %p71, %p63;
	mov.pred 	%p80, 0;
	mov.f64 	%fd46, 0d0000000000000000;
	@%p72 bra 	$L__BB1_66;
	sqrt.rn.f64 	%fd36, %fd11;
	div.rn.f64 	%fd37, %fd10, %fd36;
	cvt.rn.f32.f64 	%f38, %fd37;
	mul.wide.u32 	%rd91, %r97, 4;
	add.s64 	%rd92, %rd1, %rd91;
	st.global.f32 	[%rd92], %f38;
	mov.f64 	%fd46, %fd11;
$L__BB1_66:
	setp.ne.f32 	%p74, %f35, 0f7F800000;
	setp.ge.s32 	%p75, %r250, %r113;
	selp.f64 	%fd38, %fd46, 0d0000000000000000, %p74;
	selp.f64 	%fd39, %fd38, 0d0000000000000000, %p75;
	selp.f64 	%fd46, %fd39, %fd46, %p80;
	selp.f32 	%f14, %f42, 0f7FC00000, %p74;
	@%p75 bra 	$L__BB1_68;
	add.s32 	%r194, %r250, %r249;
	rem.s32 	%r195, %r194, %r113;
	shl.b32 	%r196, %r195, 2;
	mov.u32 	%r197, history;
	add.s32 	%r198, %r197, %r196;
	st.shared.f32 	[%r198], %f14;
	add.s32 	%r250, %r250, 1;
	bra.uni 	$L__BB1_69;
$L__BB1_68:
	shl.b32 	%r190, %r249, 2;
	mov.u32 	%r191, history;
	add.s32 	%r192, %r191, %r190;
	st.shared.f32 	[%r192], %f14;
	add.s32 	%r193, %r249, 1;
	rem.s32 	%r249, %r193, %r113;
$L__BB1_69:
	setp.equ.f32 	%p76, %f35, 0f7F800000;
	@%p76 bra 	$L__BB1_71;
	setp.gt.s32 	%p77, %r248, 0;
	selp.f32 	%f44, %f43, %f44, %p77;
	add.s32 	%r248, %r244, %r248;
	mov.f32 	%f43, %f42;
$L__BB1_71:
	add.s32 	%r240, %r240, 1;
	setp.ne.s32 	%p79, %r240, %r115;
	@%p79 bra 	$L__BB1_50;
$L__BB1_72:
	ret;

}


// ===== COMPILED SASS (sm_100) =====

	.target	sm_100

	.elftype	@"ET_EXEC"


//--------------------- .note.nv.tkinfo           --------------------------
	.section	.note.nv.tkinfo,"",@"SHT_NOTE"
	.sectionflags	@"SHF_NOTE_NV_TKINFO"
	.tkinfo
        /*0018*/ 	.word	0x00000002
        /*0030*/ 	.string	""
        /*0030*/ 	.string	"ptxas"
        /*0030*/ 	.string	"Cuda compilation tools, release 13.0, V13.0.88"
        /*0030*/ 	.string	"Build cuda_13.0.r13.0/compiler.36424714_0"
        /*0030*/ 	.string	"-arch sm_100 -m 64 "



//--------------------- .note.nv.cuinfo           --------------------------
	.section	.note.nv.cuinfo,"",@"SHT_NOTE"
	.sectionflags	@"SHF_NOTE_NV_CUINFO"
        /*0018*/ 	.short	0x0002
        /*001a*/ 	.short	0x0064
        /*001c*/ 	.short	0x0082
	.zero		2


//--------------------- .nv.info                  --------------------------
	.section	.nv.info,"",@"SHT_CUDA_INFO"
	.align	4


	//----- nvinfo : EIATTR_REGCOUNT
	.align		4
        /*0000*/ 	.byte	0x04, 0x2f
        /*0002*/ 	.short	(.L_1 - .L_0)
	.align		4
.L_0:
        /*0004*/ 	.word	index@(reflex_batch_f32)
        /*0008*/ 	.word	0x00000028


	//----- nvinfo : EIATTR_FRAME_SIZE
	.align		4
.L_1:
        /*000c*/ 	.byte	0x04, 0x11
        /*000e*/ 	.short	(.L_3 - .L_2)
	.align		4
.L_2:
        /*0010*/ 	.word	index@($__internal_7_$__cuda_sm3x_div_rn_noftz_f32_slowpath)
        /*0014*/ 	.word	0x00000000


	//----- nvinfo : EIATTR_FRAME_SIZE
	.align		4
.L_3:
        /*0018*/ 	.byte	0x04, 0x11
        /*001a*/ 	.short	(.L_5 - .L_4)
	.align		4
.L_4:
        /*001c*/ 	.word	index@($__internal_6_$__cuda_sm20_dsqrt_rn_f64_mediumpath_v1)
        /*0020*/ 	.word	0x00000000


	//----- nvinfo : EIATTR_FRAME_SIZE
	.align		4
.L_5:
        /*0024*/ 	.byte	0x04, 0x11
        /*0026*/ 	.short	(.L_7 - .L_6)
	.align		4
.L_6:
        /*0028*/ 	.word	index@($__internal_5_$__cuda_sm20_div_rn_f64_full)
        /*002c*/ 	.word	0x00000000


	//----- nvinfo : EIATTR_FRAME_SIZE
	.align		4
.L_7:
        /*0030*/ 	.byte	0x04, 0x11
        /*0032*/ 	.short	(.L_9 - .L_8)
	.align		4
.L_8:
        /*0034*/ 	.word	index@($__internal_4_$__cuda_sm20_dblrcp_rn_slowpath_v3)
        /*0038*/ 	.word	0x00000000


	//----- nvinfo : EIATTR_FRAME_SIZE
	.align		4
.L_9:
        /*003c*/ 	.byte	0x04, 0x11
        /*003e*/ 	.short	(.L_11 - .L_10)
	.align		4
.L_10:
        /*0040*/ 	.word	index@(reflex_batch_f32)
        /*0044*/ 	.word	0x00000000


	//----- nvinfo : EIATTR_REGCOUNT
	.align		4
.L_11:
        /*0048*/ 	.byte	0x04, 0x2f
        /*004a*/ 	.short	(.L_13 - .L_12)
	.align		4
.L_12:
        /*004c*/ 	.word	index@(reflex_many_series_one_param_f32)
        /*0050*/ 	.word	0x00000028


	//----- nvinfo : EIATTR_FRAME_SIZE
	.align		4
.L_13:
        /*0054*/ 	.byte	0x04, 0x11
        /*0056*/ 	.short	(.L_15 - .L_14)
	.align		4
.L_14:
        /*0058*/ 	.word	index@($__internal_3_$__cuda_sm3x_div_rn_noftz_f32_slowpath)
        /*005c*/ 	.word	0x00000000


	//----- nvinfo : EIATTR_FRAME_SIZE
	.align		4
.L_15:
        /*0060*/ 	.byte	0x04, 0x11
        /*0062*/ 	.short	(.L_17 - .L_16)
	.align		4
.L_16:
        /*0064*/ 	.word	index@($__internal_2_$__cuda_sm20_dsqrt_rn_f64_mediumpath_v1)
        /*0068*/ 	.word	0x00000000


	//----- nvinfo : EIATTR_FRAME_SIZE
	.align		4
.L_17:
        /*006c*/ 	.byte	0x04, 0x11
        /*006e*/ 	.short	(.L_19 - .L_18)
	.align		4
.L_18:
        /*0070*/ 	.word	index@($__internal_1_$__cuda_sm20_div_rn_f64_full)
        /*0074*/ 	.word	0x00000000


	//----- nvinfo : EIATTR_FRAME_SIZE
	.align		4
.L_19:
        /*0078*/ 	.byte	0x04, 0x11
        /*007a*/ 	.short	(.L_21 - .L_20)
	.align		4
.L_20:
        /*007c*/ 	.word	index@($__internal_0_$__cuda_sm20_dblrcp_rn_slowpath_v3)
        /*0080*/ 	.word	0x00000000


	//----- nvinfo : EIATTR_FRAME_SIZE
	.align		4
.L_21:
        /*0084*/ 	.byte	0x04, 0x11
        /*0086*/ 	.short	(.L_23 - .L_22)
	.align		4
.L_22:
        /*0088*/ 	.word	index@(reflex_many_series_one_param_f32)
        /*008c*/ 	.word	0x00000000


	//----- nvinfo : EIATTR_MIN_STACK_SIZE
	.align		4
.L_23:
        /*0090*/ 	.byte	0x04, 0x12
        /*0092*/ 	.short	(.L_25 - .L_24)
	.align		4
.L_24:
        /*0094*/ 	.word	index@(reflex_many_series_one_param_f32)
        /*0098*/ 	.word	0x00000000


	//----- nvinfo : EIATTR_MIN_STACK_SIZE
	.align		4
.L_25:
        /*009c*/ 	.byte	0x04, 0x12
        /*009e*/ 	.short	(.L_27 - .L_26)
	.align		4
.L_26:
        /*00a0*/ 	.word	index@(reflex_batch_f32)
        /*00a4*/ 	.word	0x00000000
.L_27:


//--------------------- .nv.compat                --------------------------
	.section	.nv.compat,"",@"SHT_CUDA_COMPAT_INFO"
	.align	4
        /*0000*/ 	.byte	0x02, 0x09, 0x00, 0x00, 0x02, 0x02, 0x01, 0x00, 0x02, 0x05, 0x05, 0x00, 0x03, 0x07, 0x01, 0x01
        /*0010*/ 	.byte	0x02, 0x03, 0x00, 0x00, 0x02, 0x06, 0x01, 0x00, 0x04, 0x0b, 0x08, 0x00, 0x01, 0x00, 0x00, 0x00
        /*0020*/ 	.byte	0x00, 0x00, 0x00, 0x00


//--------------------- .nv.info.reflex_many_series_one_param_f32 --------------------------
	.section	.nv.info.reflex_many_series_one_param_f32,"",@"SHT_CUDA_INFO"
	.sectionflags	@""
	.align	4


	//----- nvinfo : EIATTR_CUDA_API_VERSION
	.align		4
        /*0000*/ 	.byte	0x04, 0x37
        /*0002*/ 	.short	(.L_29 - .L_28)
.L_28:
        /*0004*/ 	.word	0x00000082


	//----- nvinfo : EIATTR_KPARAM_INFO
	.align		4
.L_29:
        /*0008*/ 	.byte	0x04, 0x17
        /*000a*/ 	.short	(.L_31 - .L_30)
.L_30:
        /*000c*/ 	.word	0x00000000
        /*0010*/ 	.short	0x0005
        /*0012*/ 	.short	0x0020
        /*0014*/ 	.byte	0x00, 0xf5, 0x21, 0x00


	//----- nvinfo : EIATTR_KPARAM_INFO
	.align		4
.L_31:
        /*0018*/ 	.byte	0x04, 0x17
        /*001a*/ 	.short	(.L_33 - .L_32)
.L_32:
        /*001c*/ 	.word	0x00000000
        /*0020*/ 	.short	0x0004
        /*0022*/ 	.short	0x0018
        /*0024*/ 	.byte	0x00, 0xf5, 0x21, 0x00


	//----- nvinfo : EIATTR_KPARAM_INFO
	.align		4
.L_33:
        /*0028*/ 	.byte	0x04, 0x17
        /*002a*/ 	.short	(.L_35 - .L_34)
.L_34:
        /*002c*/ 	.word	0x00000000
        /*0030*/ 	.short	0x0003
        /*0032*/ 	.short	0x0010
        /*0034*/ 	.byte	0x00, 0xf0, 0x11, 0x00


	//----- nvinfo : EIATTR_KPARAM_INFO
	.align		4
.L_35:
        /*0038*/ 	.byte	0x04, 0x17
        /*003a*/ 	.short	(.L_37 - .L_36)
.L_36:
        /*003c*/ 	.word	0x00000000
        /*0040*/ 	.short	0x0002
        /*0042*/ 	.short	0x000c
        /*0044*/ 	.byte	0x00, 0xf0, 0x11, 0x00


	//----- nvinfo : EIATTR_KPARAM_INFO
	.align		4
.L_37:
        /*0048*/ 	.byte	0x04, 0x17
        /*004a*/ 	.short	(.L_39 - .L_38)
.L_38:
        /*004c*/ 	.word	0x00000000
        /*0050*/ 	.short	0x0001
        /*0052*/ 	.short	0x0008
        /*0054*/ 	.byte	0x00, 0xf0, 0x11, 0x00


	//----- nvinfo : EIATTR_KPARAM_INFO
	.align		4
.L_39:
        /*0058*/ 	.byte	0x04, 0x17
        /*005a*/ 	.short	(.L_41 - .L_40)
.L_40:
        /*005c*/ 	.word	0x00000000
        /*0060*/ 	.short	0x0000
        /*0062*/ 	.short	0x0000
        /*0064*/ 	.byte	0x00, 0xf5, 0x21, 0x00


	//----- nvinfo : EIATTR_SPARSE_MMA_MASK
	.align		4
.L_41:
        /*0068*/ 	.byte	0x03, 0x50
        /*006a*/ 	.short	0x0000


	//----- nvinfo : EIATTR_MAXREG_COUNT
	.align		4
        /*006c*/ 	.byte	0x03, 0x1b
        /*006e*/ 	.short	0x00ff


	//----- nvinfo : EIATTR_MERCURY_ISA_VERSION
	.align		4
        /*0070*/ 	.byte	0x03, 0x5f
        /*0072*/ 	.short	0x0101


	//----- nvinfo : EIATTR_VRC_CTA_INIT_COUNT
	.align		4
        /*0074*/ 	.byte	0x02, 0x4a
	.zero		1
	.zero		1


	//----- nvinfo : EIATTR_EXIT_INSTR_OFFSETS
	.align		4
        /*0078*/ 	.byte	0x04, 0x1c
        /*007a*/ 	.short	(.L_43 - .L_42)


	//   ....[0]....
.L_42:
        /*007c*/ 	.word	0x00000060


	//   ....[1]....
        /*0080*/ 	.word	0x000000b0


	//   ....[2]....
        /*0084*/ 	.word	0x00000b60


	//   ....[3]....
        /*0088*/ 	.word	0x000028b0


	//----- nvinfo : EIATTR_CRS_STACK_SIZE
	.align		4
.L_43:
        /*008c*/ 	.byte	0x04, 0x1e
        /*008e*/ 	.short	(.L_45 - .L_44)
.L_44:
        /*0090*/ 	.word	0x00000000


	//----- nvinfo : EIATTR_CBANK_PARAM_SIZE
	.align		4
.L_45:
        /*0094*/ 	.byte	0x03, 0x19
        /*0096*/ 	.short	0x0028


	//----- nvinfo : EIATTR_PARAM_CBANK
	.align		4
        /*0098*/ 	.byte	0x04, 0x0a
        /*009a*/ 	.short	(.L_47 - .L_46)
	.align		4
.L_46:
        /*009c*/ 	.word	index@(.nv.constant0.reflex_many_series_one_param_f32)
        /*00a0*/ 	.short	0x0380
        /*00a2*/ 	.short	0x0028


	//----- nvinfo : EIATTR_SW_WAR
	.align		4
.L_47:
        /*00a4*/ 	.byte	0x04, 0x36
        /*00a6*/ 	.short	(.L_49 - .L_48)
.L_48:
        /*00a8*/ 	.word	0x00000008
.L_49:


//--------------------- .nv.info.reflex_batch_f32 --------------------------
	.section	.nv.info.reflex_batch_f32,"",@"SHT_CUDA_INFO"
	.sectionflags	@""
	.align	4


	//----- nvinfo : EIATTR_CUDA_API_VERSION
	.align		4
        /*0000*/ 	.byte	0x04, 0x37
        /*0002*/ 	.short	(.L_51 - .L_50)
.L_50:
        /*0004*/ 	.word	0x00000082


	//----- nvinfo : EIATTR_KPARAM_INFO
	.align		4
.L_51:
        /*0008*/ 	.byte	0x04, 0x17
        /*000a*/ 	.short	(.L_53 - .L_52)
.L_52:
        /*000c*/ 	.word	0x00000000
        /*0010*/ 	.short	0x0005
        /*0012*/ 	.short	0x0020
        /*0014*/ 	.byte	0x00, 0xf5, 0x21, 0x00


	//----- nvinfo : EIATTR_KPARAM_INFO
	.align		4
.L_53:
        /*0018*/ 	.byte	0x04, 0x17
        /*001a*/ 	.short	(.L_55 - .L_54)
.L_54:
        /*001c*/ 	.word	0x00000000
        /*0020*/ 	.short	0x0004
        /*0022*/ 	.short	0x0018
        /*0024*/ 	.byte	0x00, 0xf0, 0x11, 0x00


	//----- nvinfo : EIATTR_KPARAM_INFO
	.align		4
.L_55:
        /*0028*/ 	.byte	0x04, 0x17
        /*002a*/ 	.short	(.L_57 - .L_56)
.L_56:
        /*002c*/ 	.word	0x00000000
        /*0030*/ 	.short	0x0003
        /*0032*/ 	.short	0x0014
        /*0034*/ 	.byte	0x00, 0xf0, 0x11, 0x00


	//----- nvinfo : EIATTR_KPARAM_INFO
	.align		4
.L_57:
        /*0038*/ 	.byte	0x04, 0x17
        /*003a*/ 	.short	(.L_59 - .L_58)
.L_58:
        /*003c*/ 	.word	0x00000000
        /*0040*/ 	.short	0x0002
        /*0042*/ 	.short	0x0010
        /*0044*/ 	.byte	0x00, 0xf0, 0x11, 0x00


	//----- nvinfo : EIATTR_KPARAM_INFO
	.align		4
.L_59:
        /*0048*/ 	.byte	0x04, 0x17
        /*004a*/ 	.short	(.L_61 - .L_60)
.L_60:
        /*004c*/ 	.word	0x00000000
        /*0050*/ 	.short	0x0001
        /*0052*/ 	.short	0x0008
        /*0054*/ 	.byte	0x00, 0xf5, 0x21, 0x00


	//----- nvinfo : EIATTR_KPARAM_INFO
	.align		4
.L_61:
        /*0058*/ 	.byte	0x04, 0x17
        /*005a*/ 	.short	(.L_63 - .L_62)
.L_62:
        /*005c*/ 	.word	0x00000000
        /*0060*/ 	.short	0x0000
        /*0062*/ 	.short	0x0000
        /*0064*/ 	.byte	0x00, 0xf5, 0x21, 0x00


	//----- nvinfo : EIATTR_SPARSE_MMA_MASK
	.align		4
.L_63:
        /*0068*/ 	.byte	0x03, 0x50
        /*006a*/ 	.short	0x0000


	//----- nvinfo : EIATTR_MAXREG_COUNT
	.align		4
        /*006c*/ 	.byte	0x03, 0x1b
        /*006e*/ 	.short	0x00ff


	//----- nvinfo : EIATTR_MERCURY_ISA_VERSION
	.align		4
        /*0070*/ 	.byte	0x03, 0x5f
        /*0072*/ 	.short	0x0101


	//----- nvinfo : EIATTR_VRC_CTA_INIT_COUNT
	.align		4
        /*0074*/ 	.byte	0x02, 0x4a
	.zero		1
	.zero		1


	//----- nvinfo : EIATTR_EXIT_INSTR_OFFSETS
	.align		4
        /*0078*/ 	.byte	0x04, 0x1c
        /*007a*/ 	.short	(.L_65 - .L_64)


	//   ....[0]....
.L_64:
        /*007c*/ 	.word	0x00000060


	//   ....[1]....
        /*0080*/ 	.word	0x000000e0


	//   ....[2]....
        /*0084*/ 	.word	0x00000d10


	//   ....[3]....
        /*0088*/ 	.word	0x000029c0


	//----- nvinfo : EIATTR_CRS_STACK_SIZE
	.align		4
.L_65:
        /*008c*/ 	.byte	0x04, 0x1e
        /*008e*/ 	.short	(.L_67 - .L_66)
.L_66:
        /*0090*/ 	.word	0x00000000


	//----- nvinfo : EIATTR_CBANK_PARAM_SIZE
	.align		4
.L_67:
        /*0094*/ 	.byte	0x03, 0x19
        /*0096*/ 	.short	0x0028


	//----- nvinfo : EIATTR_PARAM_CBANK
	.align		4
        /*0098*/ 	.byte	0x04, 0x0a
        /*009a*/ 	.short	(.L_69 - .L_68)
	.align		4
.L_68:
        /*009c*/ 	.word	index@(.nv.constant0.reflex_batch_f32)
        /*00a0*/ 	.short	0x0380
        /*00a2*/ 	.short	0x0028


	//----- nvinfo : EIATTR_SW_WAR
	.align		4
.L_69:
        /*00a4*/ 	.byte	0x04, 0x36
        /*00a6*/ 	.short	(.L_71 - .L_70)
.L_70:
        /*00a8*/ 	.word	0x00000008
.L_71:


//--------------------- .nv.callgraph             --------------------------
	.section	.nv.callgraph,"",@"SHT_CUDA_CALLGRAPH"
	.align	4
	.sectionentsize	8
	.align		4
        /*0000*/ 	.word	0x00000000
	.align		4
        /*0004*/ 	.word	0xffffffff
	.align		4
        /*0008*/ 	.word	0x00000000
	.align		4
        /*000c*/ 	.word	0xfffffffe
	.align		4
        /*0010*/ 	.word	0x00000000
	.align		4
        /*0014*/ 	.word	0xfffffffd
	.align		4
        /*0018*/ 	.word	0x00000000
	.align		4
        /*001c*/ 	.word	0xfffffffc


//--------------------- .text.reflex_many_series_one_param_f32 --------------------------
	.section	.text.reflex_many_series_one_param_f32,"ax",@progbits
	.align	128
        .global         reflex_many_series_one_param_f32
        .type           reflex_many_series_one_param_f32,@function
        .size           reflex_many_series_one_param_f32,(.L_x_112 - reflex_many_series_one_param_f32)
        .other          reflex_many_series_one_param_f32,@"STO_CUDA_ENTRY STV_DEFAULT"
reflex_many_series_one_param_f32:
.text.reflex_many_series_one_param_f32:
[----:B------:R-:W-:Y:S01]  /*0000*/  LDC R1, c[0x0][0x37c] ;  /* 0x0000df00ff017b82 */ /* 0x000fe20000000800 */
[----:B------:R-:W0:Y:S07]  /*0010*/  S2R R2, SR_CTAID.X ;  /* 0x0000000000027919 */ /* 0x000e2e0000002500 */
[----:B------:R-:W0:Y:S01]  /*0020*/  LDC R3, c[0x0][0x38c] ;  /* 0x0000e300ff037b82 */ /* 0x000e220000000800 */
[----:B------:R-:W1:Y:S01]  /*0030*/  S2R R0, SR_TID.X ;  /* 0x0000000000007919 */ /* 0x000e620000002100 */
[----:B0-----:R-:W-:-:S04]  /*0040*/  ISETP.GE.AND P0, PT, R2, R3, PT ;  /* 0x000000030200720c */ /* 0x001fc80003f06270 */
[----:B-1----:R-:W-:-:S13]  /*0050*/  ISETP.NE.OR P0, PT, R0, RZ, P0 ;  /* 0x000000ff0000720c */ /* 0x002fda0000705670 */
[----:B------:R-:W-:Y:S05]  /*0060*/  @P0 EXIT ;  /* 0x000000000000094d */ /* 0x000fea0003800000 */
[----:B------:R-:W0:Y:S08]  /*0070*/  LDC R5, c[0x0][0x390] ;  /* 0x0000e400ff057b82 */ /* 0x000e300000000800 */
[----:B------:R-:W1:Y:S01]  /*0080*/  LDC R0, c[0x0][0x388] ;  /* 0x0000e200ff007b82 */ /* 0x000e620000000800 */
[----:B0-----:R-:W-:-:S04]  /*0090*/  ISETP.GE.AND P0, PT, R5, 0x1, PT ;  /* 0x000000010500780c */ /* 0x001fc80003f06270 */
[----:B-1----:R-:W-:-:S13]  /*00a0*/  ISETP.LT.OR P0, PT, R0, 0x2, !P0 ;  /* 0x000000020000780c */ /* 0x002fda0004701670 */
[----:B------:R-:W-:Y:S05]  /*00b0*/  @P0 EXIT ;  /* 0x000000000000094d */ /* 0x000fea0003800000 */
[C---:B------:R-:W-:Y:S01]  /*00c0*/  VIADD R4, R5.reuse, 0xffffffff ;  /* 0xffffffff05047836 */ /* 0x040fe20000000000 */
[----:B------:R-:W-:Y:S01]  /*00d0*/  LOP3.LUT R26, R5, 0x7, RZ, 0xc0, !PT ;  /* 0x00000007051a7812 */ /* 0x000fe200078ec0ff */
[----:B------:R-:W0:Y:S03]  /*00e0*/  LDCU.64 UR6, c[0x0][0x358] ;  /* 0x00006b00ff0677ac */ /* 0x000e260008000a00 */
[----:B------:R-:W-:Y:S01]  /*00f0*/  ISETP.GE.U32.AND P0, PT, R4, 0x7, PT ;  /* 0x000000070400780c */ /* 0x000fe20003f06070 */
[----:B------:R-:W-:Y:S01]  /*0100*/  IMAD.MOV.U32 R4, RZ, RZ, RZ ;  /* 0x000000ffff047224 */ /* 0x000fe200078e00ff */
[----:B------:R-:W-:-:S11]  /*0110*/  ISETP.NE.AND P1, PT, R26, RZ, PT ;  /* 0x000000ff1a00720c */ /* 0x000fd60003f25270 */
[----:B------:R-:W-:Y:S05]  /*0120*/  @!P0 BRA `(.L_x_0) ;  /* 0x0000000000648947 */ /* 0x000fea0003800000 */
[----:B------:R-:W1:Y:S01]  /*0130*/  LDC.64 R22, c[0x0][0x3a0] ;  /* 0x0000e800ff167b82 */ /* 0x000e620000000a00 */
[----:B------:R-:W-:Y:S01]  /*0140*/  LOP3.LUT R4, R5, 0x7ffffff8, RZ, 0xc0, !PT ;  /* 0x7ffffff805047812 */ /* 0x000fe200078ec0ff */
[----:B------:R-:W-:-:S04]  /*0150*/  IMAD.MOV.U32 R25, RZ, RZ, R2 ;  /* 0x000000ffff197224 */ /* 0x000fc800078e0002 */
[----:B------:R-:W-:-:S07]  /*0160*/  IMAD.MOV R24, RZ, RZ, -R4 ;  /* 0x000000ffff187224 */ /* 0x000fce00078e0a04 */
.L_x_1:
[----:B-12---:R-:W-:Y:S01]  /*0170*/  IMAD.WIDE R6, R25, 0x4, R22 ;  /* 0x0000000419067825 */ /* 0x006fe200078e0216 */
[----:B------:R-:W-:-:S03]  /*0180*/  LEA R25, R3, R25, 0x3 ;  /* 0x0000001903197211 */ /* 0x000fc600078e18ff */
[----:B------:R-:W-:Y:S02]  /*0190*/  IMAD.MOV.U32 R27, RZ, RZ, 0x7fc00000 ;  /* 0x7fc00000ff1b7424 */ /* 0x000fe400078e00ff */
[----:B------:R-:W-:-:S03]  /*01a0*/  IMAD.WIDE R8, R3, 0x4, R6 ;  /* 0x0000000403087825 */ /* 0x000fc600078e0206 */
[----:B0-----:R2:W-:Y:S01]  /*01b0*/  STG.E desc[UR6][R6.64], R27 ;  /* 0x0000001b06007986 */ /* 0x0015e2000c101906 */
[----:B------:R-:W-:Y:S02]  /*01c0*/  VIADD R24, R24, 0x8 ;  /* 0x0000000818187836 */ /* 0x000fe40000000000 */
[C---:B------:R-:W-:Y:S01]  /*01d0*/  IMAD.WIDE R10, R3.reuse, 0x4, R8 ;  /* 0x00000004030a7825 */ /* 0x040fe200078e0208 */
[----:B------:R2:W-:Y:S02]  /*01e0*/  STG.E desc[UR6][R8.64], R27 ;  /* 0x0000001b08007986 */ /* 0x0005e4000c101906 */
[----:B------:R-:W-:Y:S02]  /*01f0*/  ISETP.NE.AND P0, PT, R24, RZ, PT ;  /* 0x000000ff1800720c */ /* 0x000fe40003f05270 */
[----:B------:R2:W-:Y:S01]  /*0200*/  STG.E desc[UR6][R10.64], R27 ;  /* 0x0000001b0a007986 */ /* 0x0005e2000c101906 */
[----:B------:R-:W-:-:S05]  /*0210*/  IMAD.WIDE R12, R3, 0x4, R10 ;  /* 0x00000004030c7825 */ /* 0x000fca00078e020a */
        /* <DEDUP_REMOVED lines=9> */
[----:B------:R-:W-:Y:S05]  /*02b0*/  @P0 BRA `(.L_x_1) ;  /* 0xfffffffc00ac0947 */ /* 0x000fea000383ffff */
.L_x_0:
[----:B------:R-:W-:Y:S05]  /*02c0*/  @!P1 BRA `(.L_x_2) ;  /* 0x0000000000889947 */ /* 0x000fea0003800000 */
[----:B------:R-:W-:Y:S02]  /*02d0*/  ISETP.GE.U32.AND P0, PT, R26, 0x4, PT ;  /* 0x000000041a00780c */ /* 0x000fe40003f06070 */
[----:B--2---:R-:W-:-:S04]  /*02e0*/  LOP3.LUT R14, R5, 0x3, RZ, 0xc0, !PT ;  /* 0x00000003050e7812 */ /* 0x004fc800078ec0ff */
[----:B------:R-:W-:-:S07]  /*02f0*/  ISETP.NE.AND P1, PT, R14, RZ, PT ;  /* 0x000000ff0e00720c */ /* 0x000fce0003f25270 */
[----:B------:R-:W-:Y:S06]  /*0300*/  @!P0 BRA `(.L_x_3) ;  /* 0x0000000000308947 */ /* 0x000fec0003800000 */
[----:B------:R-:W1:Y:S01]  /*0310*/  LDC.64 R6, c[0x0][0x3a0] ;  /* 0x0000e800ff067b82 */ /* 0x000e620000000a00 */
[C---:B------:R-:W-:Y:S02]  /*0320*/  IMAD R9, R4.reuse, R3, R2 ;  /* 0x0000000304097224 */ /* 0x040fe400078e0202 */
[----:B------:R-:W-:Y:S02]  /*0330*/  IMAD.MOV.U32 R15, RZ, RZ, 0x7fc00000 ;  /* 0x7fc00000ff0f7424 */ /* 0x000fe400078e00ff */
[----:B------:R-:W-:Y:S02]  /*0340*/  VIADD R4, R4, 0x4 ;  /* 0x0000000404047836 */ /* 0x000fe40000000000 */
[----:B-1----:R-:W-:-:S05]  /*0350*/  IMAD.WIDE R6, R9, 0x4, R6 ;  /* 0x0000000409067825 */ /* 0x002fca00078e0206 */
[----:B0-----:R1:W-:Y:S01]  /*0360*/  STG.E desc[UR6][R6.64], R15 ;  /* 0x0000000f06007986 */ /* 0x0013e2000c101906 */
[----:B------:R-:W-:-:S05]  /*0370*/  IMAD.WIDE R8, R3, 0x4, R6 ;  /* 0x0000000403087825 */ /* 0x000fca00078e0206 */
[----:B------:R1:W-:Y:S01]  /*0380*/  STG.E desc[UR6][R8.64], R15 ;  /* 0x0000000f08007986 */ /* 0x0003e2000c101906 */
[----:B------:R-:W-:-:S05]  /*0390*/  IMAD.WIDE R10, R3, 0x4, R8 ;  /* 0x00000004030a7825 */ /* 0x000fca00078e0208 */
[----:B------:R1:W-:Y:S01]  /*03a0*/  STG.E desc[UR6][R10.64], R15 ;  /* 0x0000000f0a007986 */ /* 0x0003e2000c101906 */
[----:B------:R-:W-:-:S05]  /*03b0*/  IMAD.WIDE R12, R3, 0x4, R10 ;  /* 0x00000004030c7825 */ /* 0x000fca00078e020a */
[----:B------:R1:W-:Y:S02]  /*03c0*/  STG.E desc[UR6][R12.64], R15 ;  /* 0x0000000f0c007986 */ /* 0x0003e4000c101906 */
.L_x_3:
[----:B------:R-:W-:Y:S05]  /*03d0*/  @!P1 BRA `(.L_x_2) ;  /* 0x0000000000449947 */ /* 0x000fea0003800000 */
[----:B-1----:R-:W-:Y:S02]  /*03e0*/  LOP3.LUT R6, R5, 0x1, RZ, 0xc0, !PT ;  /* 0x0000000105067812 */ /* 0x002fe400078ec0ff */
[----:B------:R-:W-:Y:S02]  /*03f0*/  ISETP.NE.AND P0, PT, R14, 0x1, PT ;  /* 0x000000010e00780c */ /* 0x000fe40003f05270 */
[----:B------:R-:W-:-:S13]  /*0400*/  ISETP.NE.U32.AND P1, PT, R6, 0x1, PT ;  /* 0x000000010600780c */ /* 0x000fda0003f25070 */
[----:B------:R-:W1:Y:S01]  /*0410*/  @!P1 LDC.64 R10, c[0x0][0x3a0] ;  /* 0x0000e800ff0a9b82 */ /* 0x000e620000000a00 */
[----:B------:R-:W-:Y:S05]  /*0420*/  @!P0 BRA `(.L_x_4) ;  /* 0x0000000000208947 */ /* 0x000fea0003800000 */
[----:B------:R-:W2:Y:S01]  /*0430*/  LDC.64 R6, c[0x0][0x3a0] ;  /* 0x0000e800ff067b82 */ /* 0x000ea20000000a00 */
[C---:B------:R-:W-:Y:S02]  /*0440*/  IMAD R9, R4.reuse, R3, R2 ;  /* 0x0000000304097224 */ /* 0x040fe400078e0202 */
[----:B------:R-:W-:Y:S02]  /*0450*/  IMAD.MOV.U32 R13, RZ, RZ, 0x7fc00000 ;  /* 0x7fc00000ff0d7424 */ /* 0x000fe400078e00ff */
[----:B------:R-:W-:Y:S02]  /*0460*/  VIADD R4, R4, 0x2 ;  /* 0x0000000204047836 */ /* 0x000fe40000000000 */
[----:B--2---:R-:W-:-:S05]  /*0470*/  IMAD.WIDE R6, R9, 0x4, R6 ;  /* 0x0000000409067825 */ /* 0x004fca00078e0206 */
[----:B0-----:R2:W-:Y:S01]  /*0480*/  STG.E desc[UR6][R6.64], R13 ;  /* 0x0000000d06007986 */ /* 0x0015e2000c101906 */
[----:B------:R-:W-:-:S05]  /*0490*/  IMAD.WIDE R8, R3, 0x4, R6 ;  /* 0x0000000403087825 */ /* 0x000fca00078e0206 */
[----:B------:R2:W-:Y:S02]  /*04a0*/  STG.E desc[UR6][R8.64], R13 ;  /* 0x0000000d08007986 */ /* 0x0005e4000c101906 */
.L_x_4:
[----:B--2---:R-:W-:Y:S02]  /*04b0*/  @!P1 IMAD R7, R4, R3, R2 ;  /* 0x0000000304079224 */ /* 0x004fe400078e0202 */
[----:B------:R-:W-:Y:S02]  /*04c0*/  @!P1 IMAD.MOV.U32 R9, RZ, RZ, 0x7fc00000 ;  /* 0x7fc00000ff099424 */ /* 0x000fe400078e00ff */
[----:B-1----:R-:W-:-:S05]  /*04d0*/  @!P1 IMAD.WIDE R6, R7, 0x4, R10 ;  /* 0x0000000407069825 */ /* 0x002fca00078e020a */
[----:B0-----:R3:W-:Y:S02]  /*04e0*/  @!P1 STG.E desc[UR6][R6.64], R9 ;  /* 0x0000000906009986 */ /* 0x0017e4000c101906 */
.L_x_2:
[----:B------:R-:W-:Y:S01]  /*04f0*/  VIMNMX.U32 R5, PT, PT, R5, R0, PT ;  /* 0x0000000005057248 */ /* 0x000fe20003fe0000 */
[----:B------:R-:W-:-:S03]  /*0500*/  IMAD.MOV.U32 R4, RZ, RZ, RZ ;  /* 0x000000ffff047224 */ /* 0x000fc600078e00ff */
[C---:B------:R-:W-:Y:S02]  /*0510*/  ISETP.GE.U32.AND P0, PT, R5.reuse, 0x8, PT ;  /* 0x000000080500780c */ /* 0x040fe40003f06070 */
[----:B------:R-:W-:-:S04]  /*0520*/  LOP3.LUT R26, R5, 0x7, RZ, 0xc0, !PT ;  /* 0x00000007051a7812 */ /* 0x000fc800078ec0ff */
[----:B------:R-:W-:-:S07]  /*0530*/  ISETP.NE.AND P1, PT, R26, RZ, PT ;  /* 0x000000ff1a00720c */ /* 0x000fce0003f25270 */
[----:B------:R-:W-:Y:S06]  /*0540*/  @!P0 BRA `(.L_x_5) ;  /* 0x0000000000608947 */ /* 0x000fec0003800000 */
[----:B------:R-:W4:Y:S01]  /*0550*/  LDC.64 R22, c[0x0][0x3a0] ;  /* 0x0000e800ff167b82 */ /* 0x000f220000000a00 */
[----:B------:R-:W-:Y:S02]  /*0560*/  LOP3.LUT R4, R5, 0x7ffffff8, RZ, 0xc0, !PT ;  /* 0x7ffffff805047812 */ /* 0x000fe400078ec0ff */
[----:B------:R-:W-:-:S03]  /*0570*/  MOV R25, R2 ;  /* 0x0000000200197202 */ /* 0x000fc60000000f00 */
[----:B------:R-:W-:-:S07]  /*0580*/  IMAD.MOV R24, RZ, RZ, -R4 ;  /* 0x000000ffff187224 */ /* 0x000fce00078e0a04 */
.L_x_6:
[----:B01234-:R-:W-:-:S04]  /*0590*/  IMAD.WIDE R6, R25, 0x4, R22 ;  /* 0x0000000419067825 */ /* 0x01ffc800078e0216 */
[----:B------:R-:W-:Y:S01]  /*05a0*/  VIADD R24, R24, 0x8 ;  /* 0x0000000818187836 */ /* 0x000fe20000000000 */
[----:B0-----:R0:W-:Y:S01]  /*05b0*/  STG.E desc[UR6][R6.64], RZ ;  /* 0x000000ff06007986 */ /* 0x0011e2000c101906 */
[----:B------:R-:W-:-:S03]  /*05c0*/  IMAD.WIDE R8, R3, 0x4, R6 ;  /* 0x0000000403087825 */ /* 0x000fc600078e0206 */
[----:B------:R-:W-:Y:S01]  /*05d0*/  ISETP.NE.AND P0, PT, R24, RZ, PT ;  /* 0x000000ff1800720c */ /* 0x000fe20003f05270 */
[C---:B------:R-:W-:Y:S01]  /*05e0*/  IMAD R25, R3.reuse, 0x8, R25 ;  /* 0x0000000803197824 */ /* 0x040fe200078e0219 */
[----:B------:R0:W-:Y:S01]  /*05f0*/  STG.E desc[UR6][R8.64], RZ ;  /* 0x000000ff08007986 */ /* 0x0001e2000c101906 */
[----:B------:R-:W-:-:S05]  /*0600*/  IMAD.WIDE R10, R3, 0x4, R8 ;  /* 0x00000004030a7825 */ /* 0x000fca00078e0208 */
        /* <DEDUP_REMOVED lines=11> */
[----:B------:R-:W-:Y:S05]  /*06c0*/  @P0 BRA `(.L_x_6) ;  /* 0xfffffffc00b00947 */ /* 0x000fea000383ffff */
.L_x_5:
[----:B------:R-:W-:Y:S05]  /*06d0*/  @!P1 BRA `(.L_x_7) ;  /* 0x00000000007c9947 */ /* 0x000fea0003800000 */
[----:B------:R-:W-:Y:S02]  /*06e0*/  ISETP.GE.U32.AND P0, PT, R26, 0x4, PT ;  /* 0x000000041a00780c */ /* 0x000fe40003f06070 */
[----:B0-2---:R-:W-:-:S04]  /*06f0*/  LOP3.LUT R14, R5, 0x3, RZ, 0xc0, !PT ;  /* 0x00000003050e7812 */ /* 0x005fc800078ec0ff */
[----:B------:R-:W-:-:S07]  /*0700*/  ISETP.NE.AND P1, PT, R14, RZ, PT ;  /* 0x000000ff0e00720c */ /* 0x000fce0003f25270 */
[----:B------:R-:W-:Y:S06]  /*0710*/  @!P0 BRA `(.L_x_8) ;  /* 0x00000000002c8947 */ /* 0x000fec0003800000 */
[----:B-1-3--:R-:W0:Y:S01]  /*0720*/  LDC.64 R6, c[0x0][0x3a0] ;  /* 0x0000e800ff067b82 */ /* 0x00ae220000000a00 */
[C---:B------:R-:W-:Y:S02]  /*0730*/  IMAD R9, R4.reuse, R3, R2 ;  /* 0x0000000304097224 */ /* 0x040fe400078e0202 */
[----:B------:R-:W-:Y:S02]  /*0740*/  VIADD R4, R4, 0x4 ;  /* 0x0000000404047836 */ /* 0x000fe40000000000 */
[----:B0-----:R-:W-:-:S05]  /*0750*/  IMAD.WIDE R6, R9, 0x4, R6 ;  /* 0x0000000409067825 */ /* 0x001fca00078e0206 */
[----:B------:R0:W-:Y:S01]  /*0760*/  STG.E desc[UR6][R6.64], RZ ;  /* 0x000000ff06007986 */ /* 0x0001e2000c101906 */
[----:B------:R-:W-:-:S05]  /*0770*/  IMAD.WIDE R8, R3, 0x4, R6 ;  /* 0x0000000403087825 */ /* 0x000fca00078e0206 */
[----:B------:R0:W-:Y:S01]  /*0780*/  STG.E desc[UR6][R8.64], RZ ;  /* 0x000000ff08007986 */ /* 0x0001e2000c101906 */
[----:B------:R-:W-:-:S05]  /*0790*/  IMAD.WIDE R10, R3, 0x4, R8 ;  /* 0x00000004030a7825 */ /* 0x000fca00078e0208 */
[----:B------:R0:W-:Y:S01]  /*07a0*/  STG.E desc[UR6][R10.64], RZ ;  /* 0x000000ff0a007986 */ /* 0x0001e2000c101906 */
[----:B------:R-:W-:-:S05]  /*07b0*/  IMAD.WIDE R12, R3, 0x4, R10 ;  /* 0x00000004030c7825 */ /* 0x000fca00078e020a */
[----:B------:R0:W-:Y:S02]  /*07c0*/  STG.E desc[UR6][R12.64], RZ ;  /* 0x000000ff0c007986 */ /* 0x0001e4000c101906 */
.L_x_8:
[----:B------:R-:W-:Y:S05]  /*07d0*/  @!P1 BRA `(.L_x_7) ;  /* 0x00000000003c9947 */ /* 0x000fea0003800000 */
[----:B------:R-:W-:Y:S02]  /*07e0*/  LOP3.LUT R5, R5, 0x1, RZ, 0xc0, !PT ;  /* 0x0000000105057812 */ /* 0x000fe400078ec0ff */
[----:B------:R-:W-:Y:S02]  /*07f0*/  ISETP.NE.AND P0, PT, R14, 0x1, PT ;  /* 0x000000010e00780c */ /* 0x000fe40003f05270 */
[----:B------:R-:W-:-:S13]  /*0800*/  ISETP.NE.U32.AND P1, PT, R5, 0x1, PT ;  /* 0x000000010500780c */ /* 0x000fda0003f25070 */
[----:B01----:R-:W0:Y:S01]  /*0810*/  @!P1 LDC.64 R10, c[0x0][0x3a0] ;  /* 0x0000e800ff0a9b82 */ /* 0x003e220000000a00 */
[----:B------:R-:W-:Y:S05]  /*0820*/  @!P0 BRA `(.L_x_9) ;  /* 0x00000000001c8947 */ /* 0x000fea0003800000 */
[----:B---3--:R-:W1:Y:S01]  /*0830*/  LDC.64 R6, c[0x0][0x3a0] ;  /* 0x0000e800ff067b82 */ /* 0x008e620000000a00 */
[C---:B------:R-:W-:Y:S02]  /*0840*/  IMAD R5, R4.reuse, R3, R2 ;  /* 0x0000000304057224 */ /* 0x040fe400078e0202 */
[----:B------:R-:W-:Y:S02]  /*0850*/  VIADD R4, R4, 0x2 ;  /* 0x0000000204047836 */ /* 0x000fe40000000000 */
[----:B-1----:R-:W-:-:S05]  /*0860*/  IMAD.WIDE R6, R5, 0x4, R6 ;  /* 0x0000000405067825 */ /* 0x002fca00078e0206 */
[----:B------:R1:W-:Y:S01]  /*0870*/  STG.E desc[UR6][R6.64], RZ ;  /* 0x000000ff06007986 */ /* 0x0003e2000c101906 */
[----:B------:R-:W-:-:S05]  /*0880*/  IMAD.WIDE R8, R3, 0x4, R6 ;  /* 0x0000000403087825 */ /* 0x000fca00078e0206 */
[----:B------:R1:W-:Y:S02]  /*0890*/  STG.E desc[UR6][R8.64], RZ ;  /* 0x000000ff08007986 */ /* 0x0003e4000c101906 */
.L_x_9:
[----:B------:R-:W-:-:S04]  /*08a0*/  @!P1 IMAD R5, R4, R3, R2 ;  /* 0x0000000304059224 */ /* 0x000fc800078e0202 */
[----:B0-----:R-:W-:-:S05]  /*08b0*/  @!P1 IMAD.WIDE R4, R5, 0x4, R10 ;  /* 0x0000000405049825 */ /* 0x001fca00078e020a */
[----:B------:R4:W-:Y:S02]  /*08c0*/  @!P1 STG.E desc[UR6][R4.64], RZ ;  /* 0x000000ff04009986 */ /* 0x0009e4000c101906 */
.L_x_7:
[----:B------:R-:W-:Y:S01]  /*08d0*/  SHF.R.U32.HI R3, RZ, 0x1, R0 ;  /* 0x00000001ff037819 */ /* 0x000fe20000011600 */
[----:B------:R-:W-:Y:S02]  /*08e0*/  UMOV UR4, 0x408e2c19 ;  /* 0x408e2c1900047882 */ /* 0x000fe40000000000 */
[----:B0123--:R-:W-:Y:S01]  /*08f0*/  IMAD.U32 R6, RZ, RZ, UR4 ;  /* 0x00000004ff067e24 */ /* 0x00ffe2000f8e00ff */
[----:B------:R-:W-:-:S04]  /*0900*/  I2FP.F32.U32 R3, R3 ;  /* 0x0000000300037245 */ /* 0x000fc80000201000 */
[----:B------:R-:W4:Y:S08]  /*0910*/  MUFU.RCP R0, R3 ;  /* 0x0000000300007308 */ /* 0x000f300000001000 */
[----:B------:R-:W0:Y:S01]  /*0920*/  FCHK P0, -R6, R3 ;  /* 0x0000000306007302 */ /* 0x000e220000000100 */
[----:B----4-:R-:W-:-:S04]  /*0930*/  FFMA R5, -R3, R0, 1 ;  /* 0x3f80000003057423 */ /* 0x010fc80000000100 */
[----:B------:R-:W-:-:S04]  /*0940*/  FFMA R0, R0, R5, R0 ;  /* 0x0000000500007223 */ /* 0x000fc80000000000 */
[----:B------:R-:W-:-:S04]  /*0950*/  FFMA R4, R0, -4.4428830146789550781, RZ ;  /* 0xc08e2c1900047823 */ /* 0x000fc800000000ff */
[----:B------:R-:W-:-:S04]  /*0960*/  FFMA R5, -R3, R4, -4.4428830146789550781 ;  /* 0xc08e2c1903057423 */ /* 0x000fc80000000104 */
[----:B------:R-:W-:Y:S01]  /*0970*/  FFMA R0, R0, R5, R4 ;  /* 0x0000000500007223 */ /* 0x000fe20000000004 */
[----:B0-----:R-:W-:Y:S06]  /*0980*/  @!P0 BRA `(.L_x_10) ;  /* 0x00000000000c8947 */ /* 0x001fec0003800000 */
[----:B------:R-:W-:Y:S01]  /*0990*/  HFMA2 R0, -RZ, RZ, -2.27734375, 0.06402587890625 ;  /* 0xc08e2c19ff007431 */ /* 0x000fe200000001ff */
[----:B------:R-:W-:-:S07]  /*09a0*/  MOV R4, 0x9c0 ;  /* 0x000009c000047802 */ /* 0x000fce0000000f00 */
[----:B------:R-:W-:Y:S05]  /*09b0*/  CALL.REL.NOINC `($__internal_3_$__cuda_sm3x_div_rn_noftz_f32_slowpath) ;  /* 0x00000028007c7944 */ /* 0x000fea0003c00000 */
.L_x_10:
[----:B------:R-:W-:Y:S01]  /*09c0*/  FMUL R4, R0, 1.4426950216293334961 ;  /* 0x3fb8aa3b00047820 */ /* 0x000fe20000400000 */
[----:B------:R-:W-:Y:S01]  /*09d0*/  UMOV UR4, 0x408e2c19 ;  /* 0x408e2c1900047882 */ /* 0x000fe20000000000 */
[----:B------:R-:W0:Y:S01]  /*09e0*/  MUFU.RCP R0, R3 ;  /* 0x0000000300007308 */ /* 0x000e220000001000 */
[----:B------:R-:W-:Y:S02]  /*09f0*/  IMAD.U32 R8, RZ, RZ, UR4 ;  /* 0x00000004ff087e24 */ /* 0x000fe4000f8e00ff */
[----:B------:R-:W-:-:S05]  /*0a00*/  FSETP.GEU.AND P1, PT, R4, -126, PT ;  /* 0xc2fc00000400780b */ /* 0x000fca0003f2e000 */
[----:B------:R-:W-:Y:S08]  /*0a10*/  FCHK P0, R8, R3 ;  /* 0x0000000308007302 */ /* 0x000ff00000000000 */
[----:B------:R-:W-:Y:S01]  /*0a20*/  @!P1 FMUL R4, R4, 0.5 ;  /* 0x3f00000004049820 */ /* 0x000fe20000400000 */
[----:B0-----:R-:W-:-:S03]  /*0a30*/  FFMA R5, -R3, R0, 1 ;  /* 0x3f80000003057423 */ /* 0x001fc60000000100 */
[----:B------:R-:W0:Y:S01]  /*0a40*/  MUFU.EX2 R12, R4 ;  /* 0x00000004000c7308 */ /* 0x000e220000000800 */
[----:B------:R-:W-:-:S04]  /*0a50*/  FFMA R0, R0, R5, R0 ;  /* 0x0000000500007223 */ /* 0x000fc80000000000 */
[----:B------:R-:W-:-:S04]  /*0a60*/  FFMA R5, R0, 4.4428830146789550781, RZ ;  /* 0x408e2c1900057823 */ /* 0x000fc800000000ff */
[----:B------:R-:W-:-:S04]  /*0a70*/  FFMA R6, -R3, R5, 4.4428830146789550781 ;  /* 0x408e2c1903067423 */ /* 0x000fc80000000105 */
[----:B------:R-:W-:Y:S01]  /*0a80*/  FFMA R0, R0, R6, R5 ;  /* 0x0000000600007223 */ /* 0x000fe20000000005 */
[----:B0-----:R-:W-:-:S04]  /*0a90*/  @!P1 FMUL R12, R12, R12 ;  /* 0x0000000c0c0c9220 */ /* 0x001fc80000400000 */
[C---:B------:R-:W-:Y:S01]  /*0aa0*/  FMUL R10, R12.reuse, R12 ;  /* 0x0000000c0c0a7220 */ /* 0x040fe20000400000 */
[----:B------:R-:W-:Y:S01]  /*0ab0*/  FADD R12, R12, R12 ;  /* 0x0000000c0c0c7221 */ /* 0x000fe20000000000 */
[----:B------:R-:W-:Y:S06]  /*0ac0*/  @!P0 BRA `(.L_x_11) ;  /* 0x00000000000c8947 */ /* 0x000fec0003800000 */
[----:B------:R-:W-:Y:S01]  /*0ad0*/  IMAD.MOV.U32 R0, RZ, RZ, 0x408e2c19 ;  /* 0x408e2c19ff007424 */ /* 0x000fe200078e00ff */
[----:B------:R-:W-:-:S07]  /*0ae0*/  MOV R4, 0xb00 ;  /* 0x00000b0000047802 */ /* 0x000fce0000000f00 */
[----:B------:R-:W-:Y:S05]  /*0af0*/  CALL.REL.NOINC `($__internal_3_$__cuda_sm3x_div_rn_noftz_f32_slowpath) ;  /* 0x00000028002c7944 */ /* 0x000fea0003c00000 */
.L_x_11:
[----:B------:R-:W0:Y:S01]  /*0b00*/  LDC.64 R4, c[0x0][0x398] ;  /* 0x0000e600ff047b82 */ /* 0x000e220000000a00 */
[----:B------:R-:W1:Y:S01]  /*0b10*/  LDCU UR8, c[0x0][0x390] ;  /* 0x00007200ff0877ac */ /* 0x000e620008000800 */
[----:B0-----:R-:W-:-:S06]  /*0b20*/  IMAD.WIDE.U32 R4, R2, 0x4, R4 ;  /* 0x0000000402047825 */ /* 0x001fcc00078e0004 */
[----:B------:R-:W2:Y:S02]  /*0b30*/  LDG.E.CONSTANT R4, desc[UR6][R4.64] ;  /* 0x0000000604047981 */ /* 0x000ea4000c1e9900 */
[----:B--2---:R-:W-:-:S04]  /*0b40*/  VIMNMX R8, PT, PT, RZ, R4, !PT ;  /* 0x00000004ff087248 */ /* 0x004fc80007fe0100 */
[----:B-1----:R-:W-:-:S13]  /*0b50*/  ISETP.GE.U32.AND P0, PT, R8, UR8, PT ;  /* 0x0000000808007c0c */ /* 0x002fda000bf06070 */
[----:B------:R-:W-:Y:S05]  /*0b60*/  @P0 EXIT ;  /* 0x000000000000094d */ /* 0x000fea0003800000 */
[----:B------:R-:W0:Y:S01]  /*0b70*/  LDC R5, c[0x0][0x388] ;  /* 0x0000e200ff057b82 */ /* 0x000e220000000800 */
[----:B------:R-:W-:Y:S01]  /*0b80*/  FMUL.RZ R0, R0, 0.15915493667125701904 ;  /* 0x3e22f98300007820 */ /* 0x000fe2000040c000 */
[----:B------:R-:W-:Y:S01]  /*0b90*/  FADD R7, R10, 1 ;  /* 0x3f8000000a077421 */ /* 0x000fe20000000000 */
[----:B------:R-:W-:Y:S02]  /*0ba0*/  IMAD.MOV.U32 R6, RZ, RZ, RZ ;  /* 0x000000ffff067224 */ /* 0x000fe400078e00ff */
[----:B------:R-:W1:Y:S02]  /*0bb0*/  MUFU.COS R3, R0 ;  /* 0x0000000000037308 */ /* 0x000e640000000000 */
[----:B-1----:R-:W-:Y:S01]  /*0bc0*/  FMUL R12, R12, R3 ;  /* 0x000000030c0c7220 */ /* 0x002fe20000400000 */
[C---:B0-----:R-:W-:Y:S02]  /*0bd0*/  ISETP.GE.U32.AND P0, PT, R5.reuse, 0x10, PT ;  /* 0x000000100500780c */ /* 0x041fe40003f06070 */
[----:B------:R-:W-:-:S04]  /*0be0*/  LOP3.LUT R9, R5, 0xf, RZ, 0xc0, !PT ;  /* 0x0000000f05097812 */ /* 0x000fc800078ec0ff */
[----:B------:R-:W-:-:S07]  /*0bf0*/  ISETP.NE.AND P1, PT, R9, RZ, PT ;  /* 0x000000ff0900720c */ /* 0x000fce0003f25270 */
[----:B------:R-:W-:Y:S06]  /*0c00*/  @!P0 BRA `(.L_x_12) ;  /* 0x0000000000488947 */ /* 0x000fec0003800000 */
[----:B------:R-:W0:Y:S01]  /*0c10*/  S2UR UR5, SR_CgaCtaId ;  /* 0x00000000000579c3 */ /* 0x000e220000008800 */
[----:B------:R-:W-:Y:S01]  /*0c20*/  LOP3.LUT R6, R5, 0x7ffffff0, RZ, 0xc0, !PT ;  /* 0x7ffffff005067812 */ /* 0x000fe200078ec0ff */
[----:B------:R-:W-:Y:S01]  /*0c30*/  UMOV UR4, 0x400 ;  /* 0x0000040000047882 */ /* 0x000fe20000000000 */
[----:B------:R-:W-:Y:S01]  /*0c40*/  IMAD.MOV.U32 R16, RZ, RZ, 0x7fc00000 ;  /* 0x7fc00000ff107424 */ /* 0x000fe200078e00ff */
[----:B------:R-:W-:Y:S01]  /*0c50*/  MOV R19, 0x7fc00000 ;  /* 0x7fc0000000137802 */ /* 0x000fe20000000f00 */
[----:B------:R-:W-:Y:S02]  /*0c60*/  IMAD.MOV.U32 R17, RZ, RZ, 0x7fc00000 ;  /* 0x7fc00000ff117424 */ /* 0x000fe400078e00ff */
[----:B------:R-:W-:Y:S02]  /*0c70*/  IMAD.MOV.U32 R18, RZ, RZ, 0x7fc00000 ;  /* 0x7fc00000ff127424 */ /* 0x000fe400078e00ff */
[----:B------:R-:W-:Y:S01]  /*0c80*/  IMAD.MOV R0, RZ, RZ, -R6 ;  /* 0x000000ffff007224 */ /* 0x000fe200078e0a06 */
[----:B0-----:R-:W-:-:S04]  /*0c90*/  ULEA UR4, UR5, UR4, 0x18 ;  /* 0x0000000405047291 */ /* 0x001fc8000f8ec0ff */
[----:B------:R-:W-:-:S12]  /*0ca0*/  UIADD3 UR4, UPT, UPT, UR4, 0x20, URZ ;  /* 0x0000002004047890 */ /* 0x000fd8000fffe0ff */
.L_x_13:
[----:B------:R-:W-:Y:S01]  /*0cb0*/  VIADD R0, R0, 0x10 ;  /* 0x0000001000007836 */ /* 0x000fe20000000000 */
[----:B0-----:R0:W-:Y:S04]  /*0cc0*/  STS.128 [UR4+-0x20], R16 ;  /* 0xffffe010ff007988 */ /* 0x0011e80008000c04 */
[----:B------:R-:W-:Y:S01]  /*0cd0*/  ISETP.NE.AND P0, PT, R0, RZ, PT ;  /* 0x000000ff0000720c */ /* 0x000fe20003f05270 */
[----:B------:R0:W-:Y:S04]  /*0ce0*/  STS.128 [UR4+-0x10], R16 ;  /* 0xfffff010ff007988 */ /* 0x0001e80008000c04 */
[----:B------:R0:W-:Y:S04]  /*0cf0*/  STS.128 [UR4], R16 ;  /* 0x00000010ff007988 */ /* 0x0001e80008000c04 */
[----:B------:R0:W-:Y:S01]  /*0d00*/  STS.128 [UR4+0x10], R16 ;  /* 0x00001010ff007988 */ /* 0x0001e20008000c04 */
[----:B------:R-:W-:-:S03]  /*0d10*/  UIADD3 UR4, UPT, UPT, UR4, 0x40, URZ ;  /* 0x0000004004047890 */ /* 0x000fc6000fffe0ff */
[----:B------:R-:W-:Y:S09]  /*0d20*/  @P0 BRA `(.L_x_13) ;  /* 0xfffffffc00e00947 */ /* 0x000ff2000383ffff */
.L_x_12:
[----:B------:R-:W-:Y:S02]  /*0d30*/  IMAD.MOV.U32 R3, RZ, RZ, R8 ;  /* 0x000000ffff037224 */ /* 0x000fe400078e0008 */
[----:B------:R-:W-:Y:S01]  /*0d40*/  FADD R0, -R12, R7 ;  /* 0x000000070c007221 */ /* 0x000fe20000000100 */
[----:B------:R-:W-:Y:S06]  /*0d50*/  @!P1 BRA `(.L_x_14) ;  /* 0x0000000000a89947 */ /* 0x000fec0003800000 */
[----:B------:R-:W-:Y:S02]  /*0d60*/  ISETP.GE.U32.AND P0, PT, R9, 0x8, PT ;  /* 0x000000080900780c */ /* 0x000fe40003f06070 */
[----:B------:R-:W-:-:S04]  /*0d70*/  LOP3.LUT R11, R5, 0x7, RZ, 0xc0, !PT ;  /* 0x00000007050b7812 */ /* 0x000fc800078ec0ff */
[----:B------:R-:W-:-:S07]  /*0d80*/  ISETP.NE.AND P1, PT, R11, RZ, PT ;  /* 0x000000ff0b00720c */ /* 0x000fce0003f25270 */
[----:B------:R-:W-:Y:S06]  /*0d90*/  @!P0 BRA `(.L_x_15) ;  /* 0x00000000002c8947 */ /* 0x000fec0003800000 */
[----:B------:R-:W1:Y:S01]  /*0da0*/  S2R R8, SR_CgaCtaId ;  /* 0x0000000000087919 */ /* 0x000e620000008800 */
[----:B------:R-:W-:Y:S01]  /*0db0*/  MOV R7, 0x400 ;  /* 0x0000040000077802 */ /* 0x000fe20000000f00 */
[----:B0-----:R-:W-:Y:S01]  /*0dc0*/  IMAD.MOV.U32 R16, RZ, RZ, 0x7fc00000 ;  /* 0x7fc00000ff107424 */ /* 0x001fe200078e00ff */
[----:B------:R-:W-:Y:S01]  /*0dd0*/  MOV R19, 0x7fc00000 ;  /* 0x7fc0000000137802 */ /* 0x000fe20000000f00 */
[----:B------:R-:W-:Y:S02]  /*0de0*/  IMAD.MOV.U32 R17, RZ, RZ, 0x7fc00000 ;  /* 0x7fc00000ff117424 */ /* 0x000fe400078e00ff */
[----:B------:R-:W-:Y:S01]  /*0df0*/  IMAD.MOV.U32 R18, RZ, RZ, 0x7fc00000 ;  /* 0x7fc00000ff127424 */ /* 0x000fe200078e00ff */
[----:B-1----:R-:W-:-:S05]  /*0e00*/  LEA R7, R8, R7, 0x18 ;  /* 0x0000000708077211 */ /* 0x002fca00078ec0ff */
[C---:B------:R-:W-:Y:S02]  /*0e10*/  IMAD R7, R6.reuse, 0x4, R7 ;  /* 0x0000000406077824 */ /* 0x040fe400078e0207 */
[----:B------:R-:W-:-:S03]  /*0e20*/  VIADD R6, R6, 0x8 ;  /* 0x0000000806067836 */ /* 0x000fc60000000000 */
[----:B------:R1:W-:Y:S04]  /*0e30*/  STS.128 [R7], R16 ;  /* 0x0000001007007388 */ /* 0x0003e80000000c00 */
[----:B------:R1:W-:Y:S02]  /*0e40*/  STS.128 [R7+0x10], R16 ;  /* 0x0000101007007388 */ /* 0x0003e40000000c00 */
.L_x_15:
[----:B------:R-:W-:Y:S05]  /*0e50*/  @!P1 BRA `(.L_x_14) ;  /* 0x0000000000689947 */ /* 0x000fea0003800000 */
[----:B------:R-:W-:Y:S02]  /*0e60*/  ISETP.GE.U32.AND P0, PT, R11, 0x4, PT ;  /* 0x000000040b00780c */ /* 0x000fe40003f06070 */
[----:B-1----:R-:W-:-:S04]  /*0e70*/  LOP3.LUT R7, R5, 0x3, RZ, 0xc0, !PT ;  /* 0x0000000305077812 */ /* 0x002fc800078ec0ff */
[----:B------:R-:W-:-:S07]  /*0e80*/  ISETP.NE.AND P1, PT, R7, RZ, PT ;  /* 0x000000ff0700720c */ /* 0x000fce0003f25270 */
[----:B------:R-:W-:Y:S06]  /*0e90*/  @!P0 BRA `(.L_x_16) ;  /* 0x0000000000288947 */ /* 0x000fec0003800000 */
[----:B------:R-:W1:Y:S01]  /*0ea0*/  S2R R9, SR_CgaCtaId ;  /* 0x0000000000097919 */ /* 0x000e620000008800 */
[----:B------:R-:W-:Y:S01]  /*0eb0*/  MOV R8, 0x400 ;  /* 0x0000040000087802 */ /* 0x000fe20000000f00 */
[----:B0-----:R-:W-:Y:S02]  /*0ec0*/  IMAD.MOV.U32 R16, RZ, RZ, 0x7fc00000 ;  /* 0x7fc00000ff107424 */ /* 0x001fe400078e00ff */
[----:B------:R-:W-:Y:S02]  /*0ed0*/  IMAD.MOV.U32 R17, RZ, RZ, 0x7fc00000 ;  /* 0x7fc00000ff117424 */ /* 0x000fe400078e00ff */
[----:B------:R-:W-:Y:S02]  /*0ee0*/  IMAD.MOV.U32 R18, RZ, RZ, 0x7fc00000 ;  /* 0x7fc00000ff127424 */ /* 0x000fe400078e00ff */
[----:B------:R-:W-:Y:S01]  /*0ef0*/  IMAD.MOV.U32 R19, RZ, RZ, 0x7fc00000 ;  /* 0x7fc00000ff137424 */ /* 0x000fe200078e00ff */
[----:B-1----:R-:W-:-:S04]  /*0f00*/  LEA R9, R9, R8, 0x18 ;  /* 0x0000000809097211 */ /* 0x002fc800078ec0ff */
[C---:B------:R-:W-:Y:S01]  /*0f10*/  LEA R9, R6.reuse, R9, 0x2 ;  /* 0x0000000906097211 */ /* 0x040fe200078e10ff */
[----:B------:R-:W-:-:S04]  /*0f20*/  VIADD R6, R6, 0x4 ;  /* 0x0000000406067836 */ /* 0x000fc80000000000 */
[----:B------:R1:W-:Y:S03]  /*0f30*/  STS.128 [R9], R16 ;  /* 0x0000001009007388 */ /* 0x0003e60000000c00 */
.L_x_16:
[----:B------:R-:W-:Y:S05]  /*0f40*/  @!P1 BRA `(.L_x_14) ;  /* 0x00000000002c9947 */ /* 0x000fea0003800000 */
[----:B-1----:R-:W1:Y:S01]  /*0f50*/  S2R R9, SR_CgaCtaId ;  /* 0x0000000000097919 */ /* 0x002e620000008800 */
[----:B------:R-:W-:Y:S01]  /*0f60*/  MOV R8, 0x400 ;  /* 0x0000040000087802 */ /* 0x000fe20000000f00 */
[----:B------:R-:W-:Y:S02]  /*0f70*/  IMAD.MOV R7, RZ, RZ, -R7 ;  /* 0x000000ffff077224 */ /* 0x000fe400078e0a07 */
[----:B------:R-:W-:Y:S01]  /*0f80*/  IMAD.MOV.U32 R11, RZ, RZ, 0x7fc00000 ;  /* 0x7fc00000ff0b7424 */ /* 0x000fe200078e00ff */
[----:B-1----:R-:W-:-:S05]  /*0f90*/  LEA R9, R9, R8, 0x18 ;  /* 0x0000000809097211 */ /* 0x002fca00078ec0ff */
[----:B------:R-:W-:-:S07]  /*0fa0*/  IMAD R6, R6, 0x4, R9 ;  /* 0x0000000406067824 */ /* 0x000fce00078e0209 */
.L_x_17:
[----:B------:R-:W-:Y:S01]  /*0fb0*/  VIADD R7, R7, 0x1 ;  /* 0x0000000107077836 */ /* 0x000fe20000000000 */
[----:B------:R1:W-:Y:S04]  /*0fc0*/  STS [R6], R11 ;  /* 0x0000000b06007388 */ /* 0x0003e80000000800 */
[----:B------:R-:W-:Y:S01]  /*0fd0*/  ISETP.NE.AND P0, PT, R7, RZ, PT ;  /* 0x000000ff0700720c */ /* 0x000fe20003f05270 */
[----:B-1----:R-:W-:-:S12]  /*0fe0*/  VIADD R6, R6, 0x4 ;  /* 0x0000000406067836 */ /* 0x002fd80000000000 */
[----:B------:R-:W-:Y:S05]  /*0ff0*/  @P0 BRA `(.L_x_17) ;  /* 0xfffffffc00ec0947 */ /* 0x000fea000383ffff */
.L_x_14:
[----:B------:R-:W-:-:S04]  /*1000*/  ISETP.GE.U32.AND P0, PT, R5, UR8, PT ;  /* 0x0000000805007c0c */ /* 0x000fc8000bf06070 */
[----:B------:R-:W-:-:S13]  /*1010*/  ISETP.LE.OR P0, PT, R4, R5, P0 ;  /* 0x000000050400720c */ /* 0x000fda0000703670 */
[----:B------:R-:W-:Y:S05]  /*1020*/  @P0 BRA `(.L_x_18) ;  /* 0x00000004007c0947 */ /* 0x000fea0003800000 */
[----:B------:R-:W-:Y:S01]  /*1030*/  VIMNMX.U32 R4, PT, PT, R4, UR8, PT ;  /* 0x0000000804047c48 */ /* 0x000fe2000bfe0000 */
[----:B------:R-:W2:Y:S01]  /*1040*/  LDC R11, c[0x0][0x388] ;  /* 0x0000e200ff0b7b82 */ /* 0x000ea20000000800 */
[----:B-1----:R-:W-:-:S04]  /*1050*/  IADD3 R9, PT, PT, R5, 0x1, RZ ;  /* 0x0000000105097810 */ /* 0x002fc80007ffe0ff */
[----:B------:R-:W-:-:S05]  /*1060*/  VIMNMX.U32 R6, PT, PT, R4, R9, !PT ;  /* 0x0000000904067248 */ /* 0x000fca0007fe0000 */
[----:B------:R-:W-:Y:S02]  /*1070*/  IMAD.IADD R4, R6, 0x1, -R5 ;  /* 0x0000000106047824 */ /* 0x000fe400078e0a05 */
[----:B------:R-:W-:-:S03]  /*1080*/  IMAD.IADD R6, R5, 0x1, -R6 ;  /* 0x0000000105067824 */ /* 0x000fc600078e0a06 */
[----:B------:R-:W-:Y:S02]  /*1090*/  LOP3.LUT R35, R4, 0x7, RZ, 0xc0, !PT ;  /* 0x0000000704237812 */ /* 0x000fe400078ec0ff */
[----:B------:R-:W-:Y:S02]  /*10a0*/  ISETP.GT.U32.AND P0, PT, R6, -0x8, PT ;  /* 0xfffffff80600780c */ /* 0x000fe40003f04070 */
[----:B------:R-:W-:-:S11]  /*10b0*/  ISETP.NE.AND P1, PT, R35, RZ, PT ;  /* 0x000000ff2300720c */ /* 0x000fd60003f25270 */
[----:B------:R-:W-:Y:S05]  /*10c0*/  @P0 BRA `(.L_x_19) ;  /* 0x0000000000b80947 */ /* 0x000fea0003800000 */
[----:B------:R-:W1:Y:S01]  /*10d0*/  LDC R29, c[0x0][0x38c] ;  /* 0x0000e300ff1d7b82 */ /* 0x000e620000000800 */
[----:B------:R-:W-:Y:S01]  /*10e0*/  LOP3.LUT R13, R4, 0xfffffff8, RZ, 0xc0, !PT ;  /* 0xfffffff8040d7812 */ /* 0x000fe200078ec0ff */
[C---:B------:R-:W-:Y:S01]  /*10f0*/  VIADD R30, R5.reuse, 0x2 ;  /* 0x00000002051e7836 */ /* 0x040fe20000000000 */
[C---:B------:R-:W-:Y:S01]  /*1100*/  IADD3 R34, PT, PT, R5.reuse, 0x6, RZ ;  /* 0x0000000605227810 */ /* 0x040fe20007ffe0ff */
[C---:B------:R-:W-:Y:S02]  /*1110*/  VIADD R31, R5.reuse, 0x3 ;  /* 0x00000003051f7836 */ /* 0x040fe40000000000 */
[C---:B------:R-:W-:Y:S02]  /*1120*/  VIADD R32, R5.reuse, 0x4 ;  /* 0x0000000405207836 */ /* 0x040fe40000000000 */
[----:B------:R-:W3:Y:S01]  /*1130*/  LDC.64 R6, c[0x0][0x3a0] ;  /* 0x0000e800ff067b82 */ /* 0x000ee20000000a00 */
[C---:B------:R-:W-:Y:S02]  /*1140*/  VIADD R33, R5.reuse, 0x5 ;  /* 0x0000000505217836 */ /* 0x040fe40000000000 */
[----:B------:R-:W-:-:S02]  /*1150*/  VIADD R8, R5, 0x7 ;  /* 0x0000000705087836 */ /* 0x000fc40000000000 */
[----:B------:R-:W-:Y:S02]  /*1160*/  IMAD.MOV R13, RZ, RZ, -R13 ;  /* 0x000000ffff0d7224 */ /* 0x000fe400078e0a0d */
[-CC-:B-1----:R-:W-:Y:S02]  /*1170*/  IMAD R28, R9, R29.reuse, R2.reuse ;  /* 0x0000001d091c7224 */ /* 0x182fe400078e0202 */
[-CC-:B------:R-:W-:Y:S02]  /*1180*/  IMAD R30, R30, R29.reuse, R2.reuse ;  /* 0x0000001d1e1e7224 */ /* 0x180fe400078e0202 */
[-CC-:B------:R-:W-:Y:S02]  /*1190*/  IMAD R31, R31, R29.reuse, R2.reuse ;  /* 0x0000001d1f1f7224 */ /* 0x180fe400078e0202 */
[-CC-:B------:R-:W-:Y:S02]  /*11a0*/  IMAD R32, R32, R29.reuse, R2.reuse ;  /* 0x0000001d20207224 */ /* 0x180fe400078e0202 */
[----:B------:R-:W-:-:S02]  /*11b0*/  IMAD R33, R33, R29, R2 ;  /* 0x0000001d21217224 */ /* 0x000fc400078e0202 */
[-CC-:B------:R-:W-:Y:S02]  /*11c0*/  IMAD R34, R34, R29.reuse, R2.reuse ;  /* 0x0000001d22227224 */ /* 0x180fe400078e0202 */
[--C-:B------:R-:W-:Y:S02]  /*11d0*/  IMAD R36, R8, R29, R2.reuse ;  /* 0x0000001d08247224 */ /* 0x100fe400078e0202 */
[----:B---3--:R-:W-:-:S07]  /*11e0*/  IMAD R37, R29, R5, R2 ;  /* 0x000000051d257224 */ /* 0x008fce00078e0202 */
.L_x_20:
[----:B------:R-:W-:-:S04]  /*11f0*/  IMAD.WIDE.U32 R26, R37, 0x4, R6 ;  /* 0x00000004251a7825 */ /* 0x000fc800078e0006 */
[--C-:B------:R-:W-:Y:S01]  /*1200*/  IMAD.WIDE.U32 R24, R28, 0x4, R6.reuse ;  /* 0x000000041c187825 */ /* 0x100fe200078e0006 */
[----:B------:R1:W-:Y:S03]  /*1210*/  STG.E desc[UR6][R26.64], RZ ;  /* 0x000000ff1a007986 */ /* 0x0003e6000c101906 */
[--C-:B0-----:R-:W-:Y:S01]  /*1220*/  IMAD.WIDE.U32 R16, R30, 0x4, R6.reuse ;  /* 0x000000041e107825 */ /* 0x101fe200078e0006 */
[----:B------:R1:W-:Y:S01]  /*1230*/  STG.E desc[UR6][R24.64], RZ ;  /* 0x000000ff18007986 */ /* 0x0003e2000c101906 */
[----:B------:R-:W-:Y:S02]  /*1240*/  LEA R30, R29, R30, 0x3 ;  /* 0x0000001e1d1e7211 */ /* 0x000fe400078e18ff */
[--C-:B------:R-:W-:Y:S01]  /*1250*/  IMAD.WIDE.U32 R8, R31, 0x4, R6.reuse ;  /* 0x000000041f087825 */ /* 0x100fe200078e0006 */
[----:B------:R1:W-:Y:S03]  /*1260*/  STG.E desc[UR6][R16.64], RZ ;  /* 0x000000ff10007986 */ /* 0x0003e6000c101906 */
[--C-:B------:R-:W-:Y:S01]  /*1270*/  IMAD.WIDE.U32 R14, R32, 0x4, R6.reuse ;  /* 0x00000004200e7825 */ /* 0x100fe200078e0006 */
[----:B------:R1:W-:Y:S03]  /*1280*/  STG.E desc[UR6][R8.64], RZ ;  /* 0x000000ff08007986 */ /* 0x0003e6000c101906 */
[--C-:B------:R-:W-:Y:S01]  /*1290*/  IMAD.WIDE.U32 R18, R33, 0x4, R6.reuse ;  /* 0x0000000421127825 */ /* 0x100fe200078e0006 */
[----:B------:R1:W-:Y:S03]  /*12a0*/  STG.E desc[UR6][R14.64], RZ ;  /* 0x000000ff0e007986 */ /* 0x0003e6000c101906 */
[--C-:B------:R-:W-:Y:S01]  /*12b0*/  IMAD.WIDE.U32 R20, R34, 0x4, R6.reuse ;  /* 0x0000000422147825 */ /* 0x100fe200078e0006 */
[----:B------:R1:W-:Y:S03]  /*12c0*/  STG.E desc[UR6][R18.64], RZ ;  /* 0x000000ff12007986 */ /* 0x0003e6000c101906 */
[----:B------:R-:W-:Y:S01]  /*12d0*/  IMAD.WIDE.U32 R22, R36, 0x4, R6 ;  /* 0x0000000424167825 */ /* 0x000fe200078e0006 */
[----:B------:R1:W-:Y:S03]  /*12e0*/  STG.E desc[UR6][R20.64], RZ ;  /* 0x000000ff14007986 */ /* 0x0003e6000c101906 */
[----:B------:R-:W-:Y:S01]  /*12f0*/  VIADD R13, R13, 0x8 ;  /* 0x000000080d0d7836 */ /* 0x000fe20000000000 */
[----:B------:R1:W-:Y:S01]  /*1300*/  STG.E desc[UR6][R22.64], RZ ;  /* 0x000000ff16007986 */ /* 0x0003e2000c101906 */
[----:B--2---:R-:W-:-:S02]  /*1310*/  VIADD R11, R11, 0x8 ;  /* 0x000000080b0b7836 */ /* 0x004fc40000000000 */
[----:B------:R-:W-:Y:S01]  /*1320*/  IMAD R37, R29, 0x8, R37 ;  /* 0x000000081d257824 */ /* 0x000fe200078e0225 */
[----:B------:R-:W-:Y:S01]  /*1330*/  ISETP.NE.AND P0, PT, R13, RZ, PT ;  /* 0x000000ff0d00720c */ /* 0x000fe20003f05270 */
[C---:B------:R-:W-:Y:S02]  /*1340*/  IMAD R28, R29.reuse, 0x8, R28 ;  /* 0x000000081d1c7824 */ /* 0x040fe400078e021c */
[C---:B------:R-:W-:Y:S02]  /*1350*/  IMAD R31, R29.reuse, 0x8, R31 ;  /* 0x000000081d1f7824 */ /* 0x040fe400078e021f */
[C---:B------:R-:W-:Y:S02]  /*1360*/  IMAD R32, R29.reuse, 0x8, R32 ;  /* 0x000000081d207824 */ /* 0x040fe400078e0220 */
[C---:B------:R-:W-:Y:S02]  /*1370*/  IMAD R33, R29.reuse, 0x8, R33 ;  /* 0x000000081d217824 */ /* 0x040fe400078e0221 */
[----:B------:R-:W-:-:S02]  /*1380*/  IMAD R34, R29, 0x8, R34 ;  /* 0x000000081d227824 */ /* 0x000fc400078e0222 */
[----:B------:R-:W-:Y:S02]  /*1390*/  IMAD R36, R29, 0x8, R36 ;  /* 0x000000081d247824 */ /* 0x000fe400078e0224 */
[----:B-1----:R-:W-:Y:S05]  /*13a0*/  @P0 BRA `(.L_x_20) ;  /* 0xfffffffc00900947 */ /* 0x002fea000383ffff */
.L_x_19:
[----:B------:R-:W-:Y:S05]  /*13b0*/  @!P1 BRA `(.L_x_18) ;  /* 0x0000000000989947 */ /* 0x000fea0003800000 */
[----:B------:R-:W-:Y:S02]  /*13c0*/  ISETP.GE.U32.AND P0, PT, R35, 0x4, PT ;  /* 0x000000042300780c */ /* 0x000fe40003f06070 */
[----:B0-----:R-:W-:-:S04]  /*13d0*/  LOP3.LUT R18, R4, 0x3, RZ, 0xc0, !PT ;  /* 0x0000000304127812 */ /* 0x001fc800078ec0ff */
[----:B------:R-:W-:-:S07]  /*13e0*/  ISETP.NE.AND P1, PT, R18, RZ, PT ;  /* 0x000000ff1200720c */ /* 0x000fce0003f25270 */
[----:B------:R-:W-:Y:S06]  /*13f0*/  @!P0 BRA `(.L_x_21) ;  /* 0x00000000003c8947 */ /* 0x000fec0003800000 */
[----:B------:R-:W2:Y:S01]  /*1400*/  LDCU UR4, c[0x0][0x38c] ;  /* 0x00007180ff0477ac */ /* 0x000ea20008000800 */
[----:B------:R-:W0:Y:S01]  /*1410*/  LDC.64 R16, c[0x0][0x3a0] ;  /* 0x0000e800ff107b82 */ /* 0x000e220000000a00 */
[C---:B--2---:R-:W-:Y:S02]  /*1420*/  IMAD R7, R11.reuse, UR4, R2 ;  /* 0x000000040b077c24 */ /* 0x044fe4000f8e0202 */
[----:B------:R-:W-:-:S03]  /*1430*/  VIADD R11, R11, 0x4 ;  /* 0x000000040b0b7836 */ /* 0x000fc60000000000 */
[C---:B------:R-:W-:Y:S01]  /*1440*/  IADD3 R9, PT, PT, R7.reuse, UR4, RZ ;  /* 0x0000000407097c10 */ /* 0x040fe2000fffe0ff */
[----:B0-----:R-:W-:-:S04]  /*1450*/  IMAD.WIDE.U32 R6, R7, 0x4, R16 ;  /* 0x0000000407067825 */ /* 0x001fc800078e0010 */
[C---:B------:R-:W-:Y:S01]  /*1460*/  VIADD R15, R9.reuse, UR4 ;  /* 0x00000004090f7c36 */ /* 0x040fe20008000000 */
[----:B------:R0:W-:Y:S01]  /*1470*/  STG.E desc[UR6][R6.64], RZ ;  /* 0x000000ff06007986 */ /* 0x0001e2000c101906 */
[----:B------:R-:W-:-:S04]  /*1480*/  IMAD.WIDE.U32 R8, R9, 0x4, R16 ;  /* 0x0000000409087825 */ /* 0x000fc800078e0010 */
[C---:B------:R-:W-:Y:S01]  /*1490*/  VIADD R13, R15.reuse, UR4 ;  /* 0x000000040f0d7c36 */ /* 0x040fe20008000000 */
[----:B------:R0:W-:Y:S01]  /*14a0*/  STG.E desc[UR6][R8.64], RZ ;  /* 0x000000ff08007986 */ /* 0x0001e2000c101906 */
[----:B------:R-:W-:-:S04]  /*14b0*/  IMAD.WIDE.U32 R14, R15, 0x4, R16 ;  /* 0x000000040f0e7825 */ /* 0x000fc800078e0010 */
[----:B------:R-:W-:Y:S01]  /*14c0*/  IMAD.WIDE.U32 R16, R13, 0x4, R16 ;  /* 0x000000040d107825 */ /* 0x000fe200078e0010 */
[----:B------:R0:W-:Y:S04]  /*14d0*/  STG.E desc[UR6][R14.64], RZ ;  /* 0x000000ff0e007986 */ /* 0x0001e8000c101906 */
[----:B------:R0:W-:Y:S02]  /*14e0*/  STG.E desc[UR6][R16.64], RZ ;  /* 0x000000ff10007986 */ /* 0x0001e4000c101906 */
.L_x_21:
[----:B------:R-:W-:Y:S05]  /*14f0*/  @!P1 BRA `(.L_x_18) ;  /* 0x0000000000489947 */ /* 0x000fea0003800000 */
[----:B------:R-:W-:Y:S02]  /*1500*/  LOP3.LUT R4, R4, 0x1, RZ, 0xc0, !PT ;  /* 0x0000000104047812 */ /* 0x000fe400078ec0ff */
[----:B------:R-:W-:Y:S02]  /*1510*/  ISETP.NE.AND P0, PT, R18, 0x1, PT ;  /* 0x000000011200780c */ /* 0x000fe40003f05270 */
[----:B------:R-:W-:-:S13]  /*1520*/  ISETP.NE.U32.AND P1, PT, R4, 0x1, PT ;  /* 0x000000010400780c */ /* 0x000fda0003f25070 */
[----:B------:R-:W1:Y:S08]  /*1530*/  @!P1 LDC R4, c[0x0][0x38c] ;  /* 0x0000e300ff049b82 */ /* 0x000e700000000800 */
[----:B0-----:R-:W0:Y:S01]  /*1540*/  @!P1 LDC.64 R14, c[0x0][0x3a0] ;  /* 0x0000e800ff0e9b82 */ /* 0x001e220000000a00 */
[----:B------:R-:W-:Y:S05]  /*1550*/  @!P0 BRA `(.L_x_22) ;  /* 0x0000000000248947 */ /* 0x000fea0003800000 */
[----:B------:R-:W2:Y:S01]  /*1560*/  LDCU UR4, c[0x0][0x38c] ;  /* 0x00007180ff0477ac */ /* 0x000ea20008000800 */
[----:B------:R-:W3:Y:S01]  /*1570*/  LDC.64 R6, c[0x0][0x3a0] ;  /* 0x0000e800ff067b82 */ /* 0x000ee20000000a00 */
[C---:B--2---:R-:W-:Y:S02]  /*1580*/  IMAD R9, R11.reuse, UR4, R2 ;  /* 0x000000040b097c24 */ /* 0x044fe4000f8e0202 */
[----:B------:R-:W-:Y:S02]  /*1590*/  VIADD R11, R11, 0x2 ;  /* 0x000000020b0b7836 */ /* 0x000fe40000000000 */
[C---:B------:R-:W-:Y:S02]  /*15a0*/  VIADD R13, R9.reuse, UR4 ;  /* 0x00000004090d7c36 */ /* 0x040fe40008000000 */
[----:B---3--:R-:W-:-:S04]  /*15b0*/  IMAD.WIDE.U32 R8, R9, 0x4, R6 ;  /* 0x0000000409087825 */ /* 0x008fc800078e0006 */
[----:B------:R-:W-:Y:S01]  /*15c0*/  IMAD.WIDE.U32 R6, R13, 0x4, R6 ;  /* 0x000000040d067825 */ /* 0x000fe200078e0006 */
[----:B------:R3:W-:Y:S04]  /*15d0*/  STG.E desc[UR6][R8.64], RZ ;  /* 0x000000ff08007986 */ /* 0x0007e8000c101906 */
[----:B------:R3:W-:Y:S02]  /*15e0*/  STG.E desc[UR6][R6.64], RZ ;  /* 0x000000ff06007986 */ /* 0x0007e4000c101906 */
.L_x_22:
[----:B-123--:R-:W-:-:S04]  /*15f0*/  @!P1 IMAD R7, R11, R4, R2 ;  /* 0x000000040b079224 */ /* 0x00efc800078e0202 */
[----:B0-----:R-:W-:-:S05]  /*1600*/  @!P1 IMAD.WIDE.U32 R6, R7, 0x4, R14 ;  /* 0x0000000407069825 */ /* 0x001fca00078e000e */
[----:B------:R3:W-:Y:S02]  /*1610*/  @!P1 STG.E desc[UR6][R6.64], RZ ;  /* 0x000000ff06009986 */ /* 0x0007e4000c101906 */
.L_x_18:
[----:B01-3--:R-:W0:Y:S08]  /*1620*/  I2F.F64.U32 R6, R5 ;  /* 0x0000000500067312 */ /* 0x00be300000201800 */
[----:B0-----:R-:W0:Y:S01]  /*1630*/  MUFU.RCP64H R9, R7 ;  /* 0x0000000700097308 */ /* 0x001e220000001800 */
[----:B------:R-:W-:-:S04]  /*1640*/  IADD3 R8, PT, PT, R7, 0x300402, RZ ;  /* 0x0030040207087810 */ /* 0x000fc80007ffe0ff */
[----:B------:R-:W-:Y:S02]  /*1650*/  FSETP.GEU.AND P0, PT, |R8|, 5.8789094863358348022e-39, PT ;  /* 0x004004020800780b */ /* 0x000fe40003f0e200 */
[----:B0-----:R-:W-:-:S08]  /*1660*/  DFMA R14, -R6, R8, 1 ;  /* 0x3ff00000060e742b */ /* 0x001fd00000000108 */
[----:B------:R-:W-:-:S08]  /*1670*/  DFMA R14, R14, R14, R14 ;  /* 0x0000000e0e0e722b */ /* 0x000fd0000000000e */
[----:B------:R-:W-:-:S08]  /*1680*/  DFMA R14, R8, R14, R8 ;  /* 0x0000000e080e722b */ /* 0x000fd00000000008 */
[----:B------:R-:W-:-:S08]  /*1690*/  DFMA R16, -R6, R14, 1 ;  /* 0x3ff000000610742b */ /* 0x000fd0000000010e */
[----:B------:R-:W-:Y:S01]  /*16a0*/  DFMA R14, R14, R16, R14 ;  /* 0x000000100e0e722b */ /* 0x000fe2000000000e */
[----:B------:R-:W-:Y:S10]  /*16b0*/  @P0 BRA `(.L_x_23) ;  /* 0x0000000000100947 */ /* 0x000ff40003800000 */
[----:B------:R-:W-:-:S05]  /*16c0*/  LOP3.LUT R4, R7, 0x7fffffff, RZ, 0xc0, !PT ;  /* 0x7fffffff07047812 */ /* 0x000fca00078ec0ff */
[----:B------:R-:W-:Y:S01]  /*16d0*/  VIADD R14, R4, 0xfff00000 ;  /* 0xfff00000040e7836 */ /* 0x000fe20000000000 */
[----:B------:R-:W-:-:S07]  /*16e0*/  MOV R4, 0x1700 ;  /* 0x0000170000047802 */ /* 0x000fce0000000f00 */
[----:B--2---:R-:W-:Y:S05]  /*16f0*/  CALL.REL.NOINC `($__internal_0_$__cuda_sm20_dblrcp_rn_slowpath_v3) ;  /* 0x0000001000707944 */ /* 0x004fea0003c00000 */
.L_x_23:
[----:B------:R-:W-:Y:S01]  /*1700*/  FMUL R0, R0, 0.5 ;  /* 0x3f00000000007820 */ /* 0x000fe20000400000 */
[----:B------:R-:W0:Y:S01]  /*1710*/  F2F.F64.F32 R12, R12 ;  /* 0x0000000c000c7310 */ /* 0x000e220000201800 */
[----:B------:R-:W-:Y:S02]  /*1720*/  CS2R R4, SRZ ;  /* 0x0000000000047805 */ /* 0x000fe4000001ff00 */
[----:B------:R-:W-:Y:S02]  /*1730*/  CS2R R6, SRZ ;  /* 0x0000000000067805 */ /* 0x000fe4000001ff00 */
[----:B------:R-:W-:Y:S01]  /*1740*/  CS2R R18, SRZ ;  /* 0x0000000000127805 */ /* 0x000fe2000001ff00 */
[----:B------:R-:W-:Y:S02]  /*1750*/  UMOV UR4, URZ ;  /* 0x000000ff00047c82 */ /* 0x000fe40008000000 */
[----:B--2---:R-:W1:Y:S08]  /*1760*/  F2F.F64.F32 R10, R10 ;  /* 0x0000000a000a7310 */ /* 0x004e700000201800 */
[----:B0-----:R2:W3:Y:S02]  /*1770*/  F2F.F64.F32 R8, R0 ;  /* 0x0000000000087310 */ /* 0x0014e40000201800 */
.L_x_33:
[----:B0-2---:R-:W0:Y:S08]  /*1780*/  LDC R0, c[0x0][0x38c] ;  /* 0x0000e300ff007b82 */ /* 0x005e300000000800 */
[----:B------:R-:W2:Y:S01]  /*1790*/  LDC.64 R16, c[0x0][0x380] ;  /* 0x0000e000ff107b82 */ /* 0x000ea20000000a00 */
[----:B0-----:R-:W-:-:S04]  /*17a0*/  IMAD R32, R3, R0, R2 ;  /* 0x0000000003207224 */ /* 0x001fc800078e0202 */
[----:B--2---:R-:W-:-:S06]  /*17b0*/  IMAD.WIDE.U32 R34, R32, 0x4, R16 ;  /* 0x0000000420227825 */ /* 0x004fcc00078e0010 */
[----:B------:R-:W2:Y:S02]  /*17c0*/  LDG.E.CONSTANT R34, desc[UR6][R34.64] ;  /* 0x0000000622227981 */ /* 0x000ea4000c1e9900 */
[----:B--2---:R-:W-:-:S13]  /*17d0*/  FSETP.NE.AND P0, PT, |R34|, +INF , PT ;  /* 0x7f8000002200780b */ /* 0x004fda0003f05200 */
[----:B------:R-:W-:Y:S05]  /*17e0*/  @P0 BRA `(.L_x_24) ;  /* 0x0000000400040947 */ /* 0x000fea0003800000 */
[----:B------:R-:W0:Y:S01]  /*17f0*/  LDC R22, c[0x0][0x388] ;  /* 0x0000e200ff167b82 */ /* 0x000e220000000800 */
[----:B------:R-:W-:Y:S02]  /*1800*/  CS2R R18, SRZ ;  /* 0x0000000000127805 */ /* 0x000fe4000001ff00 */
[----:B0-----:R-:W-:-:S13]  /*1810*/  ISETP.LE.AND P0, PT, R22, UR4, PT ;  /* 0x0000000416007c0c */ /* 0x001fda000bf03270 */
[----:B------:R-:W-:Y:S05]  /*1820*/  @P0 BRA `(.L_x_25) ;  /* 0x0000000000780947 */ /* 0x000fea0003800000 */
[----:B------:R-:W-:Y:S01]  /*1830*/  IABS R21, R22 ;  /* 0x0000001600157213 */ /* 0x000fe20000000000 */
[----:B------:R-:W-:Y:S01]  /*1840*/  VIADD R0, R5, UR4 ;  /* 0x0000000405007c36 */ /* 0x000fe20008000000 */
[----:B------:R-:W-:Y:S02]  /*1850*/  UIADD3 UR4, UPT, UPT, UR4, 0x1, URZ ;  /* 0x0000000104047890 */ /* 0x000fe4000fffe0ff */
[----:B------:R-:W0:Y:S02]  /*1860*/  I2F.RP R20, R21 ;  /* 0x0000001500147306 */ /* 0x000e240000209400 */
[----:B------:R-:W-:-:S06]  /*1870*/  ISETP.GE.AND P2, PT, R0, RZ, PT ;  /* 0x000000ff0000720c */ /* 0x000fcc0003f46270 */
[----:B0-----:R-:W0:Y:S02]  /*1880*/  MUFU.RCP R20, R20 ;  /* 0x0000001400147308 */ /* 0x001e240000001000 */
[----:B0-----:R-:W-:-:S06]  /*1890*/  VIADD R16, R20, 0xffffffe ;  /* 0x0ffffffe14107836 */ /* 0x001fcc0000000000 */
[----:B------:R0:W2:Y:S02]  /*18a0*/  F2I.FTZ.U32.TRUNC.NTZ R17, R16 ;  /* 0x0000001000117305 */ /* 0x0000a4000021f000 */
[----:B0-----:R-:W-:Y:S02]  /*18b0*/  IMAD.MOV.U32 R16, RZ, RZ, RZ ;  /* 0x000000ffff107224 */ /* 0x001fe400078e00ff */
[----:B--2---:R-:W-:-:S04]  /*18c0*/  IMAD.MOV R24, RZ, RZ, -R17 ;  /* 0x000000ffff187224 */ /* 0x004fc800078e0a11 */
[----:B------:R-:W-:Y:S01]  /*18d0*/  IMAD R23, R24, R21, RZ ;  /* 0x0000001518177224 */ /* 0x000fe200078e02ff */
[----:B------:R-:W-:Y:S02]  /*18e0*/  IABS R24, R0 ;  /* 0x0000000000187213 */ /* 0x000fe40000000000 */
[----:B------:R-:W-:Y:S01]  /*18f0*/  MOV R0, 0x400 ;  /* 0x0000040000007802 */ /* 0x000fe20000000f00 */
[----:B------:R-:W-:-:S06]  /*1900*/  IMAD.HI.U32 R17, R17, R23, R16 ;  /* 0x0000001711117227 */ /* 0x000fcc00078e0010 */
[----:B------:R-:W-:-:S05]  /*1910*/  IMAD.HI.U32 R17, R17, R24, RZ ;  /* 0x0000001811117227 */ /* 0x000fca00078e00ff */
[----:B------:R-:W-:-:S05]  /*1920*/  IADD3 R17, PT, PT, -R17, RZ, RZ ;  /* 0x000000ff11117210 */ /* 0x000fca0007ffe1ff */
[C---:B------:R-:W-:Y:S02]  /*1930*/  IMAD R16, R21.reuse, R17, R24 ;  /* 0x0000001115107224 */ /* 0x040fe400078e0218 */
[----:B------:R-:W0:Y:S03]  /*1940*/  S2R R17, SR_CgaCtaId ;  /* 0x0000000000117919 */ /* 0x000e260000008800 */
[----:B------:R-:W-:-:S13]  /*1950*/  ISETP.GT.U32.AND P0, PT, R21, R16, PT ;  /* 0x000000101500720c */ /* 0x000fda0003f04070 */
[----:B------:R-:W-:Y:S01]  /*1960*/  @!P0 IMAD.IADD R16, R16, 0x1, -R21 ;  /* 0x0000000110108824 */ /* 0x000fe200078e0a15 */
[----:B------:R-:W-:-:S04]  /*1970*/  ISETP.NE.AND P0, PT, R22, RZ, PT ;  /* 0x000000ff1600720c */ /* 0x000fc80003f05270 */
[----:B------:R-:W-:Y:S02]  /*1980*/  ISETP.GT.U32.AND P1, PT, R21, R16, PT ;  /* 0x000000101500720c */ /* 0x000fe40003f24070 */
[----:B0-----:R-:W-:-:S11]  /*1990*/  LEA R17, R17, R0, 0x18 ;  /* 0x0000000011117211 */ /* 0x001fd600078ec0ff */
[----:B------:R-:W-:Y:S02]  /*19a0*/  @!P1 IMAD.IADD R16, R16, 0x1, -R21 ;  /* 0x0000000110109824 */ /* 0x000fe400078e0a15 */
[----:B------:R-:W-:Y:S02]  /*19b0*/  IMAD.MOV.U32 R21, RZ, RZ, 0x7fc00000 ;  /* 0x7fc00000ff157424 */ /* 0x000fe400078e00ff */
[----:B------:R-:W-:Y:S01]  /*19c0*/  @!P2 IMAD.MOV R16, RZ, RZ, -R16 ;  /* 0x000000ffff10a224 */ /* 0x000fe200078e0a10 */
[----:B------:R-:W-:-:S05]  /*19d0*/  @!P0 LOP3.LUT R16, RZ, R22, RZ, 0x33, !PT ;  /* 0x00000016ff108212 */ /* 0x000fca00078e33ff */
[----:B------:R-:W-:-:S05]  /*19e0*/  IMAD R16, R16, 0x4, R17 ;  /* 0x0000000410107824 */ /* 0x000fca00078e0211 */
[----:B------:R0:W-:Y:S01]  /*19f0*/  STS [R16], R21 ;  /* 0x0000001510007388 */ /* 0x0001e20000000800 */
[----:B------:R-:W-:Y:S05]  /*1a00*/  BRA `(.L_x_26) ;  /* 0x0000000c00987947 */ /* 0x000fea0003800000 */
.L_x_25:
[----:B------:R-:W-:Y:S01]  /*1a10*/  IABS R0, R22 ;  /* 0x0000001600007213 */ /* 0x000fe20000000000 */
[----:B------:R-:W-:Y:S01]  /*1a20*/  VIADD R20, R5, 0x1 ;  /* 0x0000000105147836 */ /* 0x000fe20000000000 */
[----:B------:R-:W-:Y:S01]  /*1a30*/  ISETP.NE.AND P2, PT, R22, RZ, PT ;  /* 0x000000ff1600720c */ /* 0x000fe20003f45270 */
[----:B------:R-:W-:Y:S01]  /*1a40*/  IMAD.MOV.U32 R16, RZ, RZ, RZ ;  /* 0x000000ffff107224 */ /* 0x000fe200078e00ff */
[----:B------:R-:W0:Y:S02]  /*1a50*/  I2F.RP R21, R0 ;  /* 0x0000000000157306 */ /* 0x000e240000209400 */
[----:B------:R-:W-:Y:S02]  /*1a60*/  IABS R24, R20 ;  /* 0x0000001400187213 */ /* 0x000fe40000000000 */
[----:B------:R-:W-:-:S04]  /*1a70*/  ISETP.GE.AND P1, PT, R20, RZ, PT ;  /* 0x000000ff1400720c */ /* 0x000fc80003f26270 */
[----:B0-----:R-:W0:Y:S02]  /*1a80*/  MUFU.RCP R21, R21 ;  /* 0x0000001500157308 */ /* 0x001e240000001000 */
[----:B0-----:R-:W-:Y:S02]  /*1a90*/  IADD3 R23, PT, PT, R21, 0xffffffe, RZ ;  /* 0x0ffffffe15177810 */ /* 0x001fe40007ffe0ff */
[----:B------:R-:W0:Y:S04]  /*1aa0*/  S2R R21, SR_CgaCtaId ;  /* 0x0000000000157919 */ /* 0x000e280000008800 */
[----:B------:R-:W2:Y:S02]  /*1ab0*/  F2I.FTZ.U32.TRUNC.NTZ R17, R23 ;  /* 0x0000001700117305 */ /* 0x000ea4000021f000 */
[----:B--2---:R-:W-:-:S04]  /*1ac0*/  IMAD.MOV R25, RZ, RZ, -R17 ;  /* 0x000000ffff197224 */ /* 0x004fc800078e0a11 */
[----:B------:R-:W-:-:S04]  /*1ad0*/  IMAD R25, R25, R0, RZ ;  /* 0x0000000019197224 */ /* 0x000fc800078e02ff */
[----:B------:R-:W-:-:S04]  /*1ae0*/  IMAD.HI.U32 R16, R17, R25, R16 ;  /* 0x0000001911107227 */ /* 0x000fc800078e0010 */
[----:B------:R-:W-:-:S04]  /*1af0*/  IMAD.MOV.U32 R17, RZ, RZ, R24 ;  /* 0x000000ffff117224 */ /* 0x000fc800078e0018 */
[----:B------:R-:W-:-:S04]  /*1b00*/  IMAD.HI.U32 R16, R16, R17, RZ ;  /* 0x0000001110107227 */ /* 0x000fc800078e00ff */
[----:B------:R-:W-:-:S04]  /*1b10*/  IMAD.MOV R16, RZ, RZ, -R16 ;  /* 0x000000ffff107224 */ /* 0x000fc800078e0a10 */
[----:B------:R-:W-:Y:S01]  /*1b20*/  IMAD R17, R0, R16, R17 ;  /* 0x0000001000117224 */ /* 0x000fe200078e0211 */
[----:B------:R-:W-:-:S04]  /*1b30*/  MOV R16, 0x400 ;  /* 0x0000040000107802 */ /* 0x000fc80000000f00 */
[----:B------:R-:W-:Y:S02]  /*1b40*/  ISETP.GT.U32.AND P0, PT, R0, R17, PT ;  /* 0x000000110000720c */ /* 0x000fe40003f04070 */
[----:B0-----:R-:W-:Y:S01]  /*1b50*/  LEA R16, R21, R16, 0x18 ;  /* 0x0000001015107211 */ /* 0x001fe200078ec0ff */
[----:B------:R-:W-:-:S04]  /*1b60*/  IMAD.MOV.U32 R21, RZ, RZ, 0x7fc00000 ;  /* 0x7fc00000ff157424 */ /* 0x000fc800078e00ff */
[----:B------:R-:W-:-:S05]  /*1b70*/  IMAD R16, R5, 0x4, R16 ;  /* 0x0000000405107824 */ /* 0x000fca00078e0210 */
[----:B------:R2:W-:Y:S01]  /*1b80*/  STS [R16], R21 ;  /* 0x0000001510007388 */ /* 0x0005e20000000800 */
[----:B------:R-:W-:-:S04]  /*1b90*/  @!P0 IADD3 R17, PT, PT, R17, -R0, RZ ;  /* 0x8000000011118210 */ /* 0x000fc80007ffe0ff */
[----:B------:R-:W-:-:S13]  /*1ba0*/  ISETP.GT.U32.AND P0, PT, R0, R17, PT ;  /* 0x000000110000720c */ /* 0x000fda0003f04070 */
[----:B------:R-:W-:-:S04]  /*1bb0*/  @!P0 IMAD.IADD R17, R17, 0x1, -R0 ;  /* 0x0000000111118824 */ /* 0x000fc800078e0a00 */
[----:B------:R-:W-:-:S04]  /*1bc0*/  IMAD.MOV.U32 R5, RZ, RZ, R17 ;  /* 0x000000ffff057224 */ /* 0x000fc800078e0011 */
[----:B------:R-:W-:Y:S01]  /*1bd0*/  @!P1 IMAD.MOV R5, RZ, RZ, -R5 ;  /* 0x000000ffff059224 */ /* 0x000fe200078e0a05 */
[----:B------:R-:W-:Y:S01]  /*1be0*/  @!P2 LOP3.LUT R5, RZ, R22, RZ, 0x33, !PT ;  /* 0x00000016ff05a212 */ /* 0x000fe200078e33ff */
[----:B--2---:R-:W-:Y:S06]  /*1bf0*/  BRA `(.L_x_26) ;  /* 0x0000000c001c7947 */ /* 0x004fec0003800000 */
.L_x_24:
[----:B------:R-:W-:-:S13]  /*1c00*/  ISETP.NE.AND P0, PT, R3, RZ, PT ;  /* 0x000000ff0300720c */ /* 0x000fda0003f05270 */
[----:B------:R-:W-:Y:S02]  /*1c10*/  @P0 IMAD R21, R3, R0, -R0 ;  /* 0x0000000003150224 */ /* 0x000fe400078e0a00 */
[----:B------:R-:W-:-:S03]  /*1c20*/  IMAD.MOV.U32 R0, RZ, RZ, R34 ;  /* 0x000000ffff007224 */ /* 0x000fc600078e0022 */
[----:B------:R-:W-:-:S05]  /*1c30*/  @P0 IADD3 R21, PT, PT, R21, R2, RZ ;  /* 0x0000000215150210 */ /* 0x000fca0007ffe0ff */
[----:B------:R-:W-:-:S05]  /*1c40*/  @P0 IMAD.WIDE.U32 R20, R21, 0x4, R16 ;  /* 0x0000000415140825 */ /* 0x000fca00078e0010 */
[----:B------:R0:W2:Y:S01]  /*1c50*/  @P0 LDG.E.CONSTANT R0, desc[UR6][R20.64] ;  /* 0x0000000614000981 */ /* 0x0000a2000c1e9900 */
[----:B------:R-:W-:Y:S01]  /*1c60*/  ISETP.NE.AND P0, PT, R6, 0x1, PT ;  /* 0x000000010600780c */ /* 0x000fe20003f05270 */
[----:B------:R-:W-:-:S03]  /*1c70*/  IMAD.MOV.U32 R33, RZ, RZ, 0x1 ;  /* 0x00000001ff217424 */ /* 0x000fc600078e00ff */
[----:B------:R-:W-:-:S13]  /*1c80*/  ISETP.LT.OR P2, PT, R6, 0x1, !P0 ;  /* 0x000000010600780c */ /* 0x000fda0004741670 */
[----:B------:R-:W-:Y:S01]  /*1c90*/  @!P2 F2F.F64.F32 R16, R34 ;  /* 0x000000220010a310 */ /* 0x000fe20000201800 */
[----:B------:R-:W-:Y:S01]  /*1ca0*/  @!P2 FSETP.NE.AND P0, PT, |R7|, +INF , PT ;  /* 0x7f8000000700a80b */ /* 0x000fe20003f05200 */
[----:B------:R-:W-:-:S03]  /*1cb0*/  @!P2 IMAD.MOV.U32 R33, RZ, RZ, RZ ;  /* 0x000000ffff21a224 */ /* 0x000fc600078e00ff */
[----:B------:R-:W-:Y:S02]  /*1cc0*/  @!P2 FSEL R25, R7, R34, P0 ;  /* 0x000000220719a208 */ /* 0x000fe40000000000 */
[----:B------:R-:W-:-:S04]  /*1cd0*/  @!P2 FSETP.NE.AND P0, PT, |R4|, +INF , PT ;  /* 0x7f8000000400a80b */ /* 0x000fc80003f05200 */
[----:B------:R-:W-:Y:S02]  /*1ce0*/  @!P2 FSEL R24, R4, R25, P0 ;  /* 0x000000190418a208 */ /* 0x000fe40000000000 */
[----:B------:R-:W-:Y:S02]  /*1cf0*/  PLOP3.LUT P0, PT, PT, PT, PT, 0x80, 0x8 ;  /* 0x000000000008781c */ /* 0x000fe40003f0f070 */
[----:B0-----:R-:W-:Y:S08]  /*1d00*/  @!P2 F2F.F64.F32 R20, R24 ;  /* 0x000000180014a310 */ /* 0x001ff00000201800 */
[----:B--2---:R0:W2:Y:S02]  /*1d10*/  @!P2 F2F.F64.F32 R22, R0 ;  /* 0x000000000016a310 */ /* 0x0040a40000201800 */
[----:B0-----:R-:W0:Y:S01]  /*1d20*/  LDC R0, c[0x0][0x388] ;  /* 0x0000e200ff007b82 */ /* 0x001e220000000800 */
[----:B--2---:R-:W-:-:S05]  /*1d30*/  @!P2 DADD R22, R16, R22 ;  /* 0x000000001016a229 */ /* 0x004fca0000000016 */
[----:B------:R-:W2:Y:S03]  /*1d40*/  @!P2 F2F.F64.F32 R16, R25 ;  /* 0x000000190010a310 */ /* 0x000ea60000201800 */
[----:B---3--:R-:W-:-:S08]  /*1d50*/  @!P2 DMUL R22, R8, R22 ;  /* 0x000000160816a228 */ /* 0x008fd00000000000 */
[----:B--2---:R-:W-:Y:S02]  /*1d60*/  @!P2 DFMA R16, R12, R16, R22 ;  /* 0x000000100c10a22b */ /* 0x004fe40000000016 */
[----:B------:R-:W2:Y:S06]  /*1d70*/  S2R R23, SR_CgaCtaId ;  /* 0x0000000000177919 */ /* 0x000eac0000008800 */
[----:B-1----:R-:W-:-:S06]  /*1d80*/  @!P2 DFMA R16, -R10, R20, R16 ;  /* 0x000000140a10a22b */ /* 0x002fcc0000000110 */
[----:B------:R-:W1:Y:S02]  /*1d90*/  @!P2 F2F.F32.F64 R34, R16 ;  /* 0x000000100022a310 */ /* 0x000e640000301000 */
[----:B-1----:R-:W-:-:S04]  /*1da0*/  FSETP.NE.AND P1, PT, |R34|, +INF , PT ;  /* 0x7f8000002200780b */ /* 0x002fc80003f25200 */
[----:B0-----:R-:W-:Y:S02]  /*1db0*/  ISETP.NE.OR P1, PT, R0, UR4, !P1 ;  /* 0x0000000400007c0c */ /* 0x001fe4000cf25670 */
[----:B------:R-:W-:-:S04]  /*1dc0*/  MOV R0, 0x400 ;  /* 0x0000040000007802 */ /* 0x000fc80000000f00 */
[----:B--2---:R-:W-:-:S07]  /*1dd0*/  LEA R0, R23, R0, 0x18 ;  /* 0x0000000017007211 */ /* 0x004fce00078ec0ff */
[----:B------:R-:W-:Y:S05]  /*1de0*/  @P1 BRA `(.L_x_27) ;  /* 0x0000000400801947 */ /* 0x000fea0003800000 */
[----:B------:R-:W-:-:S06]  /*1df0*/  IMAD R22, R5, 0x4, R0 ;  /* 0x0000000405167824 */ /* 0x000fcc00078e0200 */
[----:B------:R-:W0:Y:S02]  /*1e00*/  LDS R22, [R22] ;  /* 0x0000000016167984 */ /* 0x000e240000000800 */
[----:B0-----:R-:W-:-:S13]  /*1e10*/  FSETP.NE.AND P1, PT, |R22|, +INF , PT ;  /* 0x7f8000001600780b */ /* 0x001fda0003f25200 */
[----:B------:R-:W-:Y:S05]  /*1e20*/  @!P1 BRA `(.L_x_27) ;  /* 0x0000000400709947 */ /* 0x000fea0003800000 */
[----:B------:R-:W-:Y:S01]  /*1e30*/  F2F.F64.F32 R16, R22 ;  /* 0x0000001600107310 */ /* 0x000fe20000201800 */
[----:B------:R-:W0:Y:S01]  /*1e40*/  LDC R28, c[0x0][0x388] ;  /* 0x0000e200ff1c7b82 */ /* 0x000e220000000800 */
[----:B------:R-:W-:Y:S01]  /*1e50*/  CS2R R26, SRZ ;  /* 0x00000000001a7805 */ /* 0x000fe2000001ff00 */
[----:B------:R-:W-:-:S05]  /*1e60*/  UMOV UR5, 0x1 ;  /* 0x0000000100057882 */ /* 0x000fca0000000000 */
[----:B------:R-:W1:Y:S02]  /*1e70*/  F2F.F64.F32 R20, R34 ;  /* 0x0000002200147310 */ /* 0x000e640000201800 */
[----:B-1----:R-:W-:-:S08]  /*1e80*/  DADD R16, R16, -R20 ;  /* 0x0000000010107229 */ /* 0x002fd00000000814 */
[----:B------:R-:W-:-:S11]  /*1e90*/  DMUL R16, R16, R14 ;  /* 0x0000000e10107228 */ /* 0x000fd60000000000 */
.L_x_28:
[----:B0-----:R-:W-:-:S04]  /*1ea0*/  IADD3 R23, PT, PT, R28, -UR5, R5 ;  /* 0x800000051c177c10 */ /* 0x001fc8000fffe005 */
[----:B------:R-:W-:-:S04]  /*1eb0*/  ISETP.GE.AND P1, PT, R23, R28, PT ;  /* 0x0000001c1700720c */ /* 0x000fc80003f26270 */
[----:B------:R-:W-:-:S05]  /*1ec0*/  SEL R22, R28, RZ, P1 ;  /* 0x000000ff1c167207 */ /* 0x000fca0000800000 */
[----:B------:R-:W-:-:S05]  /*1ed0*/  IMAD.IADD R23, R23, 0x1, -R22 ;  /* 0x0000000117177824 */ /* 0x000fca00078e0a16 */
[----:B------:R-:W-:-:S05]  /*1ee0*/  LEA R23, R23, R0, 0x2 ;  /* 0x0000000017177211 */ /* 0x000fca00078e10ff */
[----:B------:R-:W0:Y:S02]  /*1ef0*/  LDS R29, [R23] ;  /* 0x00000000171d7984 */ /* 0x000e240000000800 */
[----:B0-----:R-:W-:-:S13]  /*1f00*/  FSETP.NE.AND P1, PT, |R29|, +INF , PT ;  /* 0x7f8000001d00780b */ /* 0x001fda0003f25200 */
[----:B------:R-:W-:Y:S05]  /*1f10*/  @!P1 BRA `(.L_x_27) ;  /* 0x0000000400349947 */ /* 0x000fea0003800000 */
[----:B------:R-:W0:Y:S01]  /*1f20*/  I2F.F64.U32 R24, UR5 ;  /* 0x0000000500187d12 */ /* 0x000e220008201800 */
[----:B------:R-:W-:Y:S01]  /*1f30*/  ISETP.NE.AND P1, PT, R28, UR5, PT ;  /* 0x000000051c007c0c */ /* 0x000fe2000bf25270 */
[----:B------:R-:W-:-:S06]  /*1f40*/  UIADD3 UR5, UPT, UPT, UR5, 0x1, URZ ;  /* 0x0000000105057890 */ /* 0x000fcc000fffe0ff */
[----:B------:R-:W1:Y:S01]  /*1f50*/  F2F.F64.F32 R22, R29 ;  /* 0x0000001d00167310 */ /* 0x000e620000201800 */
[----:B0-----:R-:W-:-:S08]  /*1f60*/  DFMA R24, R16, R24, R20 ;  /* 0x000000181018722b */ /* 0x001fd00000000014 */
[----:B-1----:R-:W-:-:S08]  /*1f70*/  DADD R22, R24, -R22 ;  /* 0x0000000018167229 */ /* 0x002fd00000000816 */
[----:B------:R-:W-:Y:S01]  /*1f80*/  DADD R26, R22, R26 ;  /* 0x00000000161a7229 */ /* 0x000fe2000000001a */
[----:B------:R-:W-:Y:S10]  /*1f90*/  @P1 BRA `(.L_x_28) ;  /* 0xfffffffc00c01947 */ /* 0x000ff4000383ffff */
[----:B------:R-:W-:Y:S01]  /*1fa0*/  DMUL R20, R26, R14 ;  /* 0x0000000e1a147228 */ /* 0x000fe20000000000 */
[----:B------:R-:W-:Y:S01]  /*1fb0*/  UMOV UR8, 0x47ae147b ;  /* 0x47ae147b00087882 */ /* 0x000fe20000000000 */
[----:B------:R-:W-:-:S06]  /*1fc0*/  UMOV UR9, 0x3fa47ae1 ;  /* 0x3fa47ae100097882 */ /* 0x000fcc0000000000 */
[----:B------:R-:W-:Y:S01]  /*1fd0*/  DMUL R16, R20, UR8 ;  /* 0x0000000814107c28 */ /* 0x000fe20008000000 */
[----:B------:R-:W-:Y:S01]  /*1fe0*/  UMOV UR8, 0xeb851eb8 ;  /* 0xeb851eb800087882 */ /* 0x000fe20000000000 */
[----:B------:R-:W-:-:S06]  /*1ff0*/  UMOV UR9, 0x3feeb851 ;  /* 0x3feeb85100097882 */ /* 0x000fcc0000000000 */
[----:B------:R-:W-:-:S08]  /*2000*/  DMUL R16, R20, R16 ;  /* 0x0000001014107228 */ /* 0x000fd00000000000 */
[----:B------:R-:W-:-:S10]  /*2010*/  DFMA R16, R18, UR8, R16 ;  /* 0x0000000812107c2b */ /* 0x000fd40008000010 */
[----:B------:R-:W-:Y:S02]  /*2020*/  IADD3 R0, P0, PT, R16, -0x1, RZ ;  /* 0xffffffff10007810 */ /* 0x000fe40007f1e0ff */
[C---:B------:R-:W-:Y:S02]  /*2030*/  LOP3.LUT R18, R17.reuse, 0x7fffffff, RZ, 0xc0, !PT ;  /* 0x7fffffff11127812 */ /* 0x040fe400078ec0ff */
[----:B------:R-:W-:Y:S02]  /*2040*/  ISETP.LT.U32.AND P2, PT, R0, -0x1, PT ;  /* 0xffffffff0000780c */ /* 0x000fe40003f41070 */
[----:B------:R-:W-:Y:S02]  /*2050*/  ISETP.GE.AND P1, PT, R17, RZ, PT ;  /* 0x000000ff1100720c */ /* 0x000fe40003f26270 */
[----:B------:R-:W-:Y:S02]  /*2060*/  IADD3.X R0, PT, PT, R18, -0x1, RZ, P0, !PT ;  /* 0xffffffff12007810 */ /* 0x000fe400007fe4ff */
[----:B------:R-:W-:-:S02]  /*2070*/  ISETP.EQ.U32.AND P0, PT, R16, RZ, PT ;  /* 0x000000ff1000720c */ /* 0x000fc40003f02070 */
[----:B------:R-:W-:Y:S02]  /*2080*/  ISETP.LT.U32.AND.EX P2, PT, R0, 0xfffff, !P1, P2 ;  /* 0x000fffff0000780c */ /* 0x000fe40004f41120 */
[----:B------:R-:W-:Y:S02]  /*2090*/  IADD3 R0, P4, PT, RZ, R16, RZ ;  /* 0x00000010ff007210 */ /* 0x000fe40007f9e0ff */
[----:B------:R-:W-:Y:S02]  /*20a0*/  ISETP.EQ.OR.EX P5, PT, R18, RZ, P2, P0 ;  /* 0x000000ff1200720c */ /* 0x000fe400017a2700 */
[----:B------:R-:W-:Y:S02]  /*20b0*/  ISETP.LT.U32.AND P3, PT, R0, RZ, PT ;  /* 0x000000ff0000720c */ /* 0x000fe40003f61070 */
[----:B------:R-:W-:Y:S02]  /*20c0*/  ISETP.GT.U32.AND P2, PT, R16, RZ, PT ;  /* 0x000000ff1000720c */ /* 0x000fe40003f44070 */
[----:B------:R-:W-:-:S02]  /*20d0*/  IADD3.X R0, PT, PT, R18, -0x100000, RZ, P4, !PT ;  /* 0xfff0000012007810 */ /* 0x000fc400027fe4ff */
[----:B------:R-:W-:Y:S02]  /*20e0*/  ISETP.EQ.OR.EX P5, PT, R18, 0x7ff00000, P5, P0 ;  /* 0x7ff000001200780c */ /* 0x000fe40002fa2700 */
[----:B------:R-:W-:Y:S02]  /*20f0*/  ISETP.LT.U32.AND.EX P3, PT, R0, 0x7fe00000, !P1, P3 ;  /* 0x7fe000000000780c */ /* 0x000fe40004f61130 */
[----:B------:R-:W-:Y:S02]  /*2100*/  ISETP.GT.OR.EX P2, PT, R18, 0x7ff00000, P5, P2 ;  /* 0x7ff000001200780c */ /* 0x000fe40002f44720 */
[----:B------:R-:W-:Y:S02]  /*2110*/  CS2R R18, SRZ ;  /* 0x0000000000127805 */ /* 0x000fe4000001ff00 */
[----:B------:R-:W-:Y:S02]  /*2120*/  PLOP3.LUT P0, PT, PT, PT, PT, 0x8, 0x80 ;  /* 0x000000000080781c */ /* 0x000fe40003f0e170 */
[----:B------:R-:W-:-:S13]  /*2130*/  PLOP3.LUT P2, PT, P2, P3, PT, 0xf8, 0x8f ;  /* 0x00000000008f781c */ /* 0x000fda0001747f70 */
[----:B------:R-:W-:Y:S05]  /*2140*/  @P2 BRA `(.L_x_27) ;  /* 0x0000000000a82947 */ /* 0x000fea0003800000 */
[----:B------:R-:W0:Y:S01]  /*2150*/  MUFU.RSQ64H R31, R17 ;  /* 0x00000011001f7308 */ /* 0x000e220000001c00 */
[----:B------:R-:W-:Y:S02]  /*2160*/  VIADD R30, R17, 0xfcb00000 ;  /* 0xfcb00000111e7836 */ /* 0x000fe40000000000 */
[----:B------:R-:W-:Y:S02]  /*2170*/  IMAD.MOV.U32 R18, RZ, RZ, 0x0 ;  /* 0x00000000ff127424 */ /* 0x000fe400078e00ff */
[----:B------:R-:W-:Y:S01]  /*2180*/  IMAD.MOV.U32 R19, RZ, RZ, 0x3fd80000 ;  /* 0x3fd80000ff137424 */ /* 0x000fe200078e00ff */
[----:B------:R-:W-:Y:S01]  /*2190*/  ISETP.GE.U32.AND P1, PT, R30, 0x7ca00000, PT ;  /* 0x7ca000001e00780c */ /* 0x000fe20003f26070 */
[----:B0-----:R-:W-:-:S08]  /*21a0*/  DMUL R22, R30, R30 ;  /* 0x0000001e1e167228 */ /* 0x001fd00000000000 */
[----:B------:R-:W-:-:S08]  /*21b0*/  DFMA R22, R16, -R22, 1 ;  /* 0x3ff000001016742b */ /* 0x000fd00000000816 */
[----:B------:R-:W-:Y:S02]  /*21c0*/  DFMA R18, R22, R18, 0.5 ;  /* 0x3fe000001612742b */ /* 0x000fe40000000012 */
[----:B------:R-:W-:-:S08]  /*21d0*/  DMUL R22, R30, R22 ;  /* 0x000000161e167228 */ /* 0x000fd00000000000 */
[----:B------:R-:W-:-:S08]  /*21e0*/  DFMA R18, R18, R22, R30 ;  /* 0x000000161212722b */ /* 0x000fd0000000001e */
[----:B------:R-:W-:Y:S02]  /*21f0*/  DMUL R24, R16, R18 ;  /* 0x0000001210187228 */ /* 0x000fe40000000000 */
[----:B------:R-:W-:Y:S02]  /*2200*/  VIADD R27, R19, 0xfff00000 ;  /* 0xfff00000131b7836 */ /* 0x000fe40000000000 */
[----:B------:R-:W-:-:S04]  /*2210*/  IMAD.MOV.U32 R26, RZ, RZ, R18 ;  /* 0x000000ffff1a7224 */ /* 0x000fc800078e0012 */
[----:B------:R-:W-:-:S08]  /*2220*/  DFMA R22, R24, -R24, R16 ;  /* 0x800000181816722b */ /* 0x000fd00000000010 */
[----:B------:R-:W-:Y:S01]  /*2230*/  DFMA R28, R22, R26, R24 ;  /* 0x0000001a161c722b */ /* 0x000fe20000000018 */
[----:B------:R-:W-:Y:S10]  /*2240*/  @!P1 BRA `(.L_x_29) ;  /* 0x0000000000089947 */ /* 0x000ff40003800000 */
[----:B------:R-:W-:-:S07]  /*2250*/  MOV R0, 0x2270 ;  /* 0x0000227000007802 */ /* 0x000fce0000000f00 */
[----:B------:R-:W-:Y:S05]  /*2260*/  CALL.REL.NOINC `($__internal_2_$__cuda_sm20_dsqrt_rn_f64_mediumpath_v1) ;  /* 0x0000000c00a47944 */ /* 0x000fea0003c00000 */
.L_x_29:
[----:B------:R-:W0:Y:S01]  /*2270*/  MUFU.RCP64H R19, R29 ;  /* 0x0000001d00137308 */ /* 0x000e220000001800 */
[----:B------:R-:W-:Y:S02]  /*2280*/  MOV R18, 0x1 ;  /* 0x0000000100127802 */ /* 0x000fe40000000f00 */
[----:B------:R-:W-:-:S04]  /*2290*/  FSETP.GEU.AND P2, PT, |R21|, 6.5827683646048100446e-37, PT ;  /* 0x036000001500780b */ /* 0x000fc80003f4e200 */
[----:B0-----:R-:W-:-:S08]  /*22a0*/  DFMA R22, R18, -R28, 1 ;  /* 0x3ff000001216742b */ /* 0x001fd0000000081c */
[----:B------:R-:W-:-:S08]  /*22b0*/  DFMA R22, R22, R22, R22 ;  /* 0x000000161616722b */ /* 0x000fd00000000016 */
[----:B------:R-:W-:-:S08]  /*22c0*/  DFMA R22, R18, R22, R18 ;  /* 0x000000161216722b */ /* 0x000fd00000000012 */
[----:B------:R-:W-:-:S08]  /*22d0*/  DFMA R24, R22, -R28, 1 ;  /* 0x3ff000001618742b */ /* 0x000fd0000000081c */
[----:B------:R-:W-:-:S08]  /*22e0*/  DFMA R24, R22, R24, R22 ;  /* 0x000000181618722b */ /* 0x000fd00000000016 */
[----:B------:R-:W-:-:S08]  /*22f0*/  DMUL R18, R20, R24 ;  /* 0x0000001814127228 */ /* 0x000fd00000000000 */
[----:B------:R-:W-:-:S08]  /*2300*/  DFMA R22, R18, -R28, R20 ;  /* 0x8000001c1216722b */ /* 0x000fd00000000014 */
[----:B------:R-:W-:-:S10]  /*2310*/  DFMA R22, R24, R22, R18 ;  /* 0x000000161816722b */ /* 0x000fd40000000012 */
[----:B------:R-:W-:-:S05]  /*2320*/  FFMA R0, RZ, R29, R23 ;  /* 0x0000001dff007223 */ /* 0x000fca0000000017 */
[----:B------:R-:W-:-:S13]  /*2330*/  FSETP.GT.AND P1, PT, |R0|, 1.469367938527859385e-39, PT ;  /* 0x001000000000780b */ /* 0x000fda0003f24200 */
[----:B------:R-:W-:Y:S05]  /*2340*/  @P1 BRA P2, `(.L_x_30) ;  /* 0x0000000000101947 */ /* 0x000fea0001000000 */
[----:B------:R-:W-:Y:S01]  /*2350*/  IMAD.MOV.U32 R22, RZ, RZ, R28 ;  /* 0x000000ffff167224 */ /* 0x000fe200078e001c */
[----:B------:R-:W-:Y:S01]  /*2360*/  MOV R0, 0x2390 ;  /* 0x0000239000007802 */ /* 0x000fe20000000f00 */
[----:B------:R-:W-:-:S07]  /*2370*/  IMAD.MOV.U32 R23, RZ, RZ, R29 ;  /* 0x000000ffff177224 */ /* 0x000fce00078e001d */
[----:B------:R-:W-:Y:S05]  /*2380*/  CALL.REL.NOINC `($__internal_1_$__cuda_sm20_div_rn_f64_full) ;  /* 0x0000000400e87944 */ /* 0x000fea0003c00000 */
.L_x_30:
[----:B------:R-:W0:Y:S01]  /*2390*/  LDC.64 R20, c[0x0][0x3a0] ;  /* 0x0000e800ff147b82 */ /* 0x000e220000000a00 */
[----:B------:R-:W1:Y:S01]  /*23a0*/  F2F.F32.F64 R23, R22 ;  /* 0x0000001600177310 */ /* 0x000e620000301000 */
[----:B------:R-:W-:Y:S02]  /*23b0*/  IMAD.MOV.U32 R18, RZ, RZ, R16 ;  /* 0x000000ffff127224 */ /* 0x000fe400078e0010 */
[----:B------:R-:W-:Y:S02]  /*23c0*/  IMAD.MOV.U32 R19, RZ, RZ, R17 ;  /* 0x000000ffff137224 */ /* 0x000fe400078e0011 */
[----:B0-----:R-:W-:-:S05]  /*23d0*/  IMAD.WIDE.U32 R20, R32, 0x4, R20 ;  /* 0x0000000420147825 */ /* 0x001fca00078e0014 */
[----:B-1----:R0:W-:Y:S02]  /*23e0*/  STG.E desc[UR6][R20.64], R23 ;  /* 0x0000001714007986 */ /* 0x0021e4000c101906 */
.L_x_27:
[----:B0-----:R-:W0:Y:S01]  /*23f0*/  LDC R23, c[0x0][0x388] ;  /* 0x0000e200ff177b82 */ /* 0x001e220000000800 */
[----:B------:R-:W-:-:S04]  /*2400*/  FSETP.NE.AND P1, PT, |R34|, +INF , PT ;  /* 0x7f8000002200780b */ /* 0x000fc80003f25200 */
[----:B------:R-:W-:Y:S02]  /*2410*/  FSEL R17, R18, RZ, P1 ;  /* 0x000000ff12117208 */ /* 0x000fe40000800000 */
[----:B------:R-:W-:Y:S02]  /*2420*/  FSEL R21, R19, RZ, P1 ;  /* 0x000000ff13157208 */ /* 0x000fe40000800000 */
[----:B------:R-:W-:Y:S02]  /*2430*/  FSEL R0, R34, +QNAN , P1 ;  /* 0x7fc0000022007808 */ /* 0x000fe40000800000 */
[----:B0-----:R-:W-:-:S04]  /*2440*/  ISETP.LE.AND P2, PT, R23, UR4, PT ;  /* 0x0000000417007c0c */ /* 0x001fc8000bf43270 */
[----:B------:R-:W-:Y:S02]  /*2450*/  FSEL R17, R17, RZ, P2 ;  /* 0x000000ff11117208 */ /* 0x000fe40001000000 */
[----:B------:R-:W-:Y:S02]  /*2460*/  FSEL R21, R21, RZ, P2 ;  /* 0x000000ff15157208 */ /* 0x000fe40001000000 */
[----:B------:R-:W-:Y:S02]  /*2470*/  FSEL R18, R17, R18, P0 ;  /* 0x0000001211127208 */ /* 0x000fe40000000000 */
[----:B------:R-:W-:-:S03]  /*2480*/  FSEL R19, R21, R19, P0 ;  /* 0x0000001315137208 */ /* 0x000fc60000000000 */
[----:B------:R-:W-:Y:S05]  /*2490*/  @P2 BRA `(.L_x_31) ;  /* 0x0000000000742947 */ /* 0x000fea0003800000 */
[----:B------:R-:W-:Y:S01]  /*24a0*/  IABS R21, R23 ;  /* 0x0000001700157213 */ /* 0x000fe20000000000 */
[----:B------:R-:W-:Y:S01]  /*24b0*/  VIADD R20, R5, UR4 ;  /* 0x0000000405147c36 */ /* 0x000fe20008000000 */
[----:B------:R-:W-:Y:S01]  /*24c0*/  ISETP.NE.AND P3, PT, R23, RZ, PT ;  /* 0x000000ff1700720c */ /* 0x000fe20003f65270 */
[----:B------:R-:W-:Y:S01]  /*24d0*/  UIADD3 UR4, UPT, UPT, UR4, 0x1, URZ ;  /* 0x0000000104047890 */ /* 0x000fe2000fffe0ff */
[----:B------:R-:W0:Y:S02]  /*24e0*/  I2F.RP R22, R21 ;  /* 0x0000001500167306 */ /* 0x000e240000209400 */
[----:B------:R-:W-:-:S06]  /*24f0*/  ISETP.GE.AND P2, PT, R20, RZ, PT ;  /* 0x000000ff1400720c */ /* 0x000fcc0003f46270 */
[----:B0-----:R-:W0:Y:S02]  /*2500*/  MUFU.RCP R22, R22 ;  /* 0x0000001600167308 */ /* 0x001e240000001000 */
[----:B0-----:R-:W-:Y:S02]  /*2510*/  VIADD R16, R22, 0xffffffe ;  /* 0x0ffffffe16107836 */ /* 0x001fe40000000000 */
[----:B------:R-:W0:Y:S04]  /*2520*/  S2R R22, SR_CgaCtaId ;  /* 0x0000000000167919 */ /* 0x000e280000008800 */
[----:B------:R1:W2:Y:S02]  /*2530*/  F2I.FTZ.U32.TRUNC.NTZ R17, R16 ;  /* 0x0000001000117305 */ /* 0x0002a4000021f000 */
[----:B-1----:R-:W-:Y:S01]  /*2540*/  IMAD.MOV.U32 R16, RZ, RZ, RZ ;  /* 0x000000ffff107224 */ /* 0x002fe200078e00ff */
[----:B--2---:R-:W-:-:S05]  /*2550*/  IADD3 R24, PT, PT, RZ, -R17, RZ ;  /* 0x80000011ff187210 */ /* 0x004fca0007ffe0ff */
[----:B------:R-:W-:Y:S01]  /*2560*/  IMAD R25, R24, R21, RZ ;  /* 0x0000001518197224 */ /* 0x000fe200078e02ff */
[----:B------:R-:W-:-:S03]  /*2570*/  IABS R24, R20 ;  /* 0x0000001400187213 */ /* 0x000fc60000000000 */
[----:B------:R-:W-:Y:S01]  /*2580*/  IMAD.HI.U32 R25, R17, R25, R16 ;  /* 0x0000001911197227 */ /* 0x000fe200078e0010 */
[----:B------:R-:W-:-:S05]  /*2590*/  MOV R17, 0x400 ;  /* 0x0000040000117802 */ /* 0x000fca0000000f00 */
[----:B------:R-:W-:Y:S01]  /*25a0*/  IMAD.HI.U32 R25, R25, R24, RZ ;  /* 0x0000001819197227 */ /* 0x000fe200078e00ff */
[----:B0-----:R-:W-:-:S03]  /*25b0*/  LEA R17, R22, R17, 0x18 ;  /* 0x0000001116117211 */ /* 0x001fc600078ec0ff */
[----:B------:R-:W-:-:S04]  /*25c0*/  IMAD.MOV R25, RZ, RZ, -R25 ;  /* 0x000000ffff197224 */ /* 0x000fc800078e0a19 */
[----:B------:R-:W-:-:S05]  /*25d0*/  IMAD R16, R21, R25, R24 ;  /* 0x0000001915107224 */ /* 0x000fca00078e0218 */
[----:B------:R-:W-:-:S13]  /*25e0*/  ISETP.GT.U32.AND P0, PT, R21, R16, PT ;  /* 0x000000101500720c */ /* 0x000fda0003f04070 */
[----:B------:R-:W-:-:S05]  /*25f0*/  @!P0 IMAD.IADD R16, R16, 0x1, -R21 ;  /* 0x0000000110108824 */ /* 0x000fca00078e0a15 */
[----:B------:R-:W-:-:S13]  /*2600*/  ISETP.GT.U32.AND P0, PT, R21, R16, PT ;  /* 0x000000101500720c */ /* 0x000fda0003f04070 */
[----:B------:R-:W-:-:S05]  /*2610*/  @!P0 IMAD.IADD R16, R16, 0x1, -R21 ;  /* 0x0000000110108824 */ /* 0x000fca00078e0a15 */
[----:B------:R-:W-:Y:S02]  /*2620*/  @!P2 IADD3 R16, PT, PT, -R16, RZ, RZ ;  /* 0x000000ff1010a210 */ /* 0x000fe40007ffe1ff */
[----:B------:R-:W-:-:S05]  /*2630*/  @!P3 LOP3.LUT R16, RZ, R23, RZ, 0x33, !PT ;  /* 0x00000017ff10b212 */ /* 0x000fca00078e33ff */
[----:B------:R-:W-:-:S05]  /*2640*/  IMAD R17, R16, 0x4, R17 ;  /* 0x0000000410117824 */ /* 0x000fca00078e0211 */
[----:B------:R0:W-:Y:S01]  /*2650*/  STS [R17], R0 ;  /* 0x0000000011007388 */ /* 0x0001e20000000800 */
[----:B------:R-:W-:Y:S05]  /*2660*/  BRA `(.L_x_32) ;  /* 0x0000000000707947 */ /* 0x000fea0003800000 */
.L_x_31:
[----:B------:R-:W-:Y:S01]  /*2670*/  IABS R20, R23 ;  /* 0x0000001700147213 */ /* 0x000fe20000000000 */
[----:B------:R-:W-:Y:S01]  /*2680*/  VIADD R21, R5, 0x1 ;  /* 0x0000000105157836 */ /* 0x000fe20000000000 */
[----:B------:R-:W-:Y:S02]  /*2690*/  ISETP.NE.AND P3, PT, R23, RZ, PT ;  /* 0x000000ff1700720c */ /* 0x000fe40003f65270 */
[----:B------:R-:W0:Y:S02]  /*26a0*/  I2F.RP R22, R20 ;  /* 0x0000001400167306 */ /* 0x000e240000209400 */
[----:B------:R-:W-:Y:S02]  /*26b0*/  IABS R24, R21 ;  /* 0x0000001500187213 */ /* 0x000fe40000000000 */
[----:B------:R-:W-:-:S04]  /*26c0*/  ISETP.GE.AND P2, PT, R21, RZ, PT ;  /* 0x000000ff1500720c */ /* 0x000fc80003f46270 */
[----:B0-----:R-:W0:Y:S02]  /*26d0*/  MUFU.RCP R22, R22 ;  /* 0x0000001600167308 */ /* 0x001e240000001000 */
[----:B0-----:R-:W-:-:S06]  /*26e0*/  VIADD R16, R22, 0xffffffe ;  /* 0x0ffffffe16107836 */ /* 0x001fcc0000000000 */
[----:B------:R0:W1:Y:S02]  /*26f0*/  F2I.FTZ.U32.TRUNC.NTZ R17, R16 ;  /* 0x0000001000117305 */ /* 0x000064000021f000 */
[----:B0-----:R-:W-:Y:S02]  /*2700*/  IMAD.MOV.U32 R16, RZ, RZ, RZ ;  /* 0x000000ffff107224 */ /* 0x001fe400078e00ff */
[----:B-1----:R-:W-:-:S04]  /*2710*/  IMAD.MOV R25, RZ, RZ, -R17 ;  /* 0x000000ffff197224 */ /* 0x002fc800078e0a11 */
[----:B------:R-:W-:-:S04]  /*2720*/  IMAD R25, R25, R20, RZ ;  /* 0x0000001419197224 */ /* 0x000fc800078e02ff */
[----:B------:R-:W-:Y:S01]  /*2730*/  IMAD.HI.U32 R25, R17, R25, R16 ;  /* 0x0000001911197227 */ /* 0x000fe200078e0010 */
[----:B------:R-:W-:Y:S01]  /*2740*/  MOV R16, 0x400 ;  /* 0x0000040000107802 */ /* 0x000fe20000000f00 */
[----:B------:R-:W0:Y:S04]  /*2750*/  S2R R17, SR_CgaCtaId ;  /* 0x0000000000117919 */ /* 0x000e280000008800 */
[----:B------:R-:W-:-:S05]  /*2760*/  IMAD.HI.U32 R25, R25, R24, RZ ;  /* 0x0000001819197227 */ /* 0x000fca00078e00ff */
[----:B------:R-:W-:-:S05]  /*2770*/  IADD3 R25, PT, PT, -R25, RZ, RZ ;  /* 0x000000ff19197210 */ /* 0x000fca0007ffe1ff */
[----:B------:R-:W-:-:S05]  /*2780*/  IMAD R25, R20, R25, R24 ;  /* 0x0000001914197224 */ /* 0x000fca00078e0218 */
[----:B------:R-:W-:Y:S02]  /*2790*/  ISETP.GT.U32.AND P0, PT, R20, R25, PT ;  /* 0x000000191400720c */ /* 0x000fe40003f04070 */
[----:B0-----:R-:W-:-:S11]  /*27a0*/  LEA R16, R17, R16, 0x18 ;  /* 0x0000001011107211 */ /* 0x001fd600078ec0ff */
[----:B------:R-:W-:Y:S02]  /*27b0*/  @!P0 IMAD.IADD R25, R25, 0x1, -R20 ;  /* 0x0000000119198824 */ /* 0x000fe400078e0a14 */
[----:B------:R-:W-:-:S03]  /*27c0*/  IMAD R17, R5, 0x4, R16 ;  /* 0x0000000405117824 */ /* 0x000fc600078e0210 */
[----:B------:R-:W-:Y:S02]  /*27d0*/  ISETP.GT.U32.AND P0, PT, R20, R25, PT ;  /* 0x000000191400720c */ /* 0x000fe40003f04070 */
[----:B------:R1:W-:Y:S11]  /*27e0*/  STS [R17], R0 ;  /* 0x0000000011007388 */ /* 0x0003f60000000800 */
[----:B------:R-:W-:-:S04]  /*27f0*/  @!P0 IMAD.IADD R25, R25, 0x1, -R20 ;  /* 0x0000000119198824 */ /* 0x000fc800078e0a14 */
[----:B------:R-:W-:-:S04]  /*2800*/  IMAD.MOV.U32 R5, RZ, RZ, R25 ;  /* 0x000000ffff057224 */ /* 0x000fc800078e0019 */
[----:B------:R-:W-:Y:S01]  /*2810*/  @!P2 IMAD.MOV R5, RZ, RZ, -R5 ;  /* 0x000000ffff05a224 */ /* 0x000fe200078e0a05 */
[----:B-1----:R-:W-:-:S07]  /*2820*/  @!P3 LOP3.LUT R5, RZ, R23, RZ, 0x33, !PT ;  /* 0x00000017ff05b212 */ /* 0x002fce00078e33ff */
.L_x_32:
[C---:B------:R-:W-:Y:S02]  /*2830*/  @P1 ISETP.GT.AND P0, PT, R6.reuse, RZ, PT ;  /* 0x000000ff0600120c */ /* 0x040fe40003f04270 */
[----:B------:R-:W-:Y:S02]  /*2840*/  @P1 IADD3 R6, PT, PT, R6, R33, RZ ;  /* 0x0000002106061210 */ /* 0x000fe40007ffe0ff */
[----:B------:R-:W-:Y:S01]  /*2850*/  @P1 FSEL R4, R7, R4, P0 ;  /* 0x0000000407041208 */ /* 0x000fe20000000000 */
[----:B------:R-:W-:-:S08]  /*2860*/  @P1 IMAD.MOV.U32 R7, RZ, RZ, R34 ;  /* 0x000000ffff071224 */ /* 0x000fd000078e0022 */
.L_x_26:
[----:B------:R-:W2:Y:S01]  /*2870*/  LDCU UR5, c[0x0][0x390] ;  /* 0x00007200ff0577ac */ /* 0x000ea20008000800 */
[----:B------:R-:W-:-:S05]  /*2880*/  VIADD R3, R3, 0x1 ;  /* 0x0000000103037836 */ /* 0x000fca0000000000 */
[----:B--2---:R-:W-:-:S13]  /*2890*/  ISETP.NE.AND P0, PT, R3, UR5, PT ;  /* 0x0000000503007c0c */ /* 0x004fda000bf05270 */
[----:B------:R-:W-:Y:S05]  /*28a0*/  @P0 BRA `(.L_x_33) ;  /* 0xffffffec00b40947 */ /* 0x000fea000383ffff */
[----:B------:R-:W-:Y:S05]  /*28b0*/  EXIT ;  /* 0x000000000000794d */ /* 0x000fea0003800000 */
        .weak           $__internal_0_$__cuda_sm20_dblrcp_rn_slowpath_v3
        .type           $__internal_0_$__cuda_sm20_dblrcp_rn_slowpath_v3,@function
        .size           $__internal_0_$__cuda_sm20_dblrcp_rn_slowpath_v3,($__internal_1_$__cuda_sm20_div_rn_f64_full - $__internal_0_$__cuda_sm20_dblrcp_rn_slowpath_v3)
$__internal_0_$__cuda_sm20_dblrcp_rn_slowpath_v3:
[----:B------:R-:W-:-:S14]  /*28c0*/  DSETP.GTU.AND P0, PT, |R6|, +INF , PT ;  /* 0x7ff000000600742a */ /* 0x000fdc0003f0c200 */
[----:B------:R-:W-:Y:S05]  /*28d0*/  @P0 BRA `(.L_x_34) ;  /* 0x00000000007c0947 */ /* 0x000fea0003800000 */
[----:B------:R-:W-:-:S05]  /*28e0*/  LOP3.LUT R5, R7, 0x7fffffff, RZ, 0xc0, !PT ;  /* 0x7fffffff07057812 */ /* 0x000fca00078ec0ff */
[----:B------:R-:W-:-:S05]  /*28f0*/  VIADD R8, R5, 0xffffffff ;  /* 0xffffffff05087836 */ /* 0x000fca0000000000 */
[----:B------:R-:W-:-:S13]  /*2900*/  ISETP.GE.U32.AND P0, PT, R8, 0x7fefffff, PT ;  /* 0x7fefffff0800780c */ /* 0x000fda0003f06070 */
[----:B------:R-:W-:Y:S01]  /*2910*/  @P0 LOP3.LUT R9, R7, 0x7ff00000, RZ, 0x3c, !PT ;  /* 0x7ff0000007090812 */ /* 0x000fe200078e3cff */
[----:B------:R-:W-:Y:S01]  /*2920*/  @P0 IMAD.MOV.U32 R8, RZ, RZ, RZ ;  /* 0x000000ffff080224 */ /* 0x000fe200078e00ff */
[----:B------:R-:W-:Y:S06]  /*2930*/  @P0 BRA `(.L_x_35) ;  /* 0x00000000006c0947 */ /* 0x000fec0003800000 */
[----:B------:R-:W-:-:S13]  /*2940*/  ISETP.GE.U32.AND P0, PT, R5, 0x1000001, PT ;  /* 0x010000010500780c */ /* 0x000fda0003f06070 */
[----:B------:R-:W-:Y:S05]  /*2950*/  @!P0 BRA `(.L_x_36) ;  /* 0x0000000000348947 */ /* 0x000fea0003800000 */
[----:B------:R-:W-:Y:S01]  /*2960*/  VIADD R9, R7, 0xc0200000 ;  /* 0xc020000007097836 */ /* 0x000fe20000000000 */
[----:B------:R-:W-:-:S03]  /*2970*/  MOV R8, R6 ;  /* 0x0000000600087202 */ /* 0x000fc60000000f00 */
[----:B------:R-:W0:Y:S03]  /*2980*/  MUFU.RCP64H R15, R9 ;  /* 0x00000009000f7308 */ /* 0x000e260000001800 */
[----:B0-----:R-:W-:-:S08]  /*2990*/  DFMA R16, -R8, R14, 1 ;  /* 0x3ff000000810742b */ /* 0x001fd0000000010e */
[----:B------:R-:W-:-:S08]  /*29a0*/  DFMA R16, R16, R16, R16 ;  /* 0x000000101010722b */ /* 0x000fd00000000010 */
[----:B------:R-:W-:-:S08]  /*29b0*/  DFMA R16, R14, R16, R14 ;  /* 0x000000100e10722b */ /* 0x000fd0000000000e */
[----:B------:R-:W-:-:S08]  /*29c0*/  DFMA R14, -R8, R16, 1 ;  /* 0x3ff00000080e742b */ /* 0x000fd00000000110 */
[----:B------:R-:W-:-:S08]  /*29d0*/  DFMA R14, R16, R14, R16 ;  /* 0x0000000e100e722b */ /* 0x000fd00000000010 */
[----:B------:R-:W-:-:S08]  /*29e0*/  DMUL R14, R14, 2.2250738585072013831e-308 ;  /* 0x001000000e0e7828 */ /* 0x000fd00000000000 */
[----:B------:R-:W-:-:S08]  /*29f0*/  DFMA R6, -R6, R14, 1 ;  /* 0x3ff000000606742b */ /* 0x000fd0000000010e */
[----:B------:R-:W-:-:S08]  /*2a00*/  DFMA R6, R6, R6, R6 ;  /* 0x000000060606722b */ /* 0x000fd00000000006 */
[----:B------:R-:W-:Y:S01]  /*2a10*/  DFMA R8, R14, R6, R14 ;  /* 0x000000060e08722b */ /* 0x000fe2000000000e */
[----:B------:R-:W-:Y:S10]  /*2a20*/  BRA `(.L_x_35) ;  /* 0x0000000000307947 */ /* 0x000ff40003800000 */
.L_x_36:
[----:B------:R-:W-:Y:S01]  /*2a30*/  DMUL R6, R6, 8.11296384146066816958e+31 ;  /* 0x4690000006067828 */ /* 0x000fe20000000000 */
[----:B------:R-:W-:-:S05]  /*2a40*/  IMAD.MOV.U32 R8, RZ, RZ, R14 ;  /* 0x000000ffff087224 */ /* 0x000fca00078e000e */
[----:B------:R-:W0:Y:S02]  /*2a50*/  MUFU.RCP64H R9, R7 ;  /* 0x0000000700097308 */ /* 0x000e240000001800 */
[----:B0-----:R-:W-:-:S08]  /*2a60*/  DFMA R14, -R6, R8, 1 ;  /* 0x3ff00000060e742b */ /* 0x001fd00000000108 */
[----:B------:R-:W-:-:S08]  /*2a70*/  DFMA R14, R14, R14, R14 ;  /* 0x0000000e0e0e722b */ /* 0x000fd0000000000e */
[----:B------:R-:W-:-:S08]  /*2a80*/  DFMA R14, R8, R14, R8 ;  /* 0x0000000e080e722b */ /* 0x000fd00000000008 */
[----:B------:R-:W-:-:S08]  /*2a90*/  DFMA R8, -R6, R14, 1 ;  /* 0x3ff000000608742b */ /* 0x000fd0000000010e */
[----:B------:R-:W-:-:S08]  /*2aa0*/  DFMA R8, R14, R8, R14 ;  /* 0x000000080e08722b */ /* 0x000fd0000000000e */
[----:B------:R-:W-:Y:S01]  /*2ab0*/  DMUL R8, R8, 8.11296384146066816958e+31 ;  /* 0x4690000008087828 */ /* 0x000fe20000000000 */
[----:B------:R-:W-:Y:S10]  /*2ac0*/  BRA `(.L_x_35) ;  /* 0x0000000000087947 */ /* 0x000ff40003800000 */
.L_x_34:
[----:B------:R-:W-:Y:S01]  /*2ad0*/  LOP3.LUT R9, R7, 0x80000, RZ, 0xfc, !PT ;  /* 0x0008000007097812 */ /* 0x000fe200078efcff */
[----:B------:R-:W-:-:S07]  /*2ae0*/  IMAD.MOV.U32 R8, RZ, RZ, R6 ;  /* 0x000000ffff087224 */ /* 0x000fce00078e0006 */
.L_x_35:
[----:B------:R-:W-:Y:S02]  /*2af0*/  IMAD.MOV.U32 R5, RZ, RZ, 0x0 ;  /* 0x00000000ff057424 */ /* 0x000fe400078e00ff */
[----:B------:R-:W-:Y:S02]  /*2b00*/  IMAD.MOV.U32 R14, RZ, RZ, R8 ;  /* 0x000000ffff0e7224 */ /* 0x000fe400078e0008 */
[----:B------:R-:W-:Y:S01]  /*2b10*/  IMAD.MOV.U32 R15, RZ, RZ, R9 ;  /* 0x000000ffff0f7224 */ /* 0x000fe200078e0009 */
[----:B------:R-:W-:Y:S06]  /*2b20*/  RET.REL.NODEC R4 `(reflex_many_series_one_param_f32) ;  /* 0xffffffd404347950 */ /* 0x000fec0003c3ffff */
        .weak           $__internal_1_$__cuda_sm20_div_rn_f64_full
        .type           $__internal_1_$__cuda_sm20_div_rn_f64_full,@function
        .size           $__internal_1_$__cuda_sm20_div_rn_f64_full,($__internal_2_$__cuda_sm20_dsqrt_rn_f64_mediumpath_v1 - $__internal_1_$__cuda_sm20_div_rn_f64_full)
$__internal_1_$__cuda_sm20_div_rn_f64_full:
[C---:B------:R-:W-:Y:S01]  /*2b30*/  FSETP.GEU.AND P1, PT, |R23|.reuse, 1.469367938527859385e-39, PT ;  /* 0x001000001700780b */ /* 0x040fe20003f2e200 */
[----:B------:R-:W-:Y:S01]  /*2b40*/  IMAD.MOV.U32 R29, RZ, RZ, 0x1ca00000 ;  /* 0x1ca00000ff1d7424 */ /* 0x000fe200078e00ff */
[C---:B------:R-:W-:Y:S01]  /*2b50*/  LOP3.LUT R18, R23.reuse, 0x800fffff, RZ, 0xc0, !PT ;  /* 0x800fffff17127812 */ /* 0x040fe200078ec0ff */
[----:B------:R-:W-:Y:S01]  /*2b60*/  IMAD.MOV.U32 R24, RZ, RZ, R20 ;  /* 0x000000ffff187224 */ /* 0x000fe200078e0014 */
[----:B------:R-:W-:Y:S02]  /*2b70*/  LOP3.LUT R37, R23, 0x7ff00000, RZ, 0xc0, !PT ;  /* 0x7ff0000017257812 */ /* 0x000fe400078ec0ff */
[----:B------:R-:W-:Y:S02]  /*2b80*/  LOP3.LUT R35, R21, 0x7ff00000, RZ, 0xc0, !PT ;  /* 0x7ff0000015237812 */ /* 0x000fe400078ec0ff */
[----:B------:R-:W-:Y:S02]  /*2b90*/  LOP3.LUT R19, R18, 0x3ff00000, RZ, 0xfc, !PT ;  /* 0x3ff0000012137812 */ /* 0x000fe400078efcff */
[----:B------:R-:W-:Y:S01]  /*2ba0*/  ISETP.GE.U32.AND P2, PT, R35, R37, PT ;  /* 0x000000252300720c */ /* 0x000fe20003f46070 */
[----:B------:R-:W-:Y:S01]  /*2bb0*/  IMAD.MOV.U32 R36, RZ, RZ, R35 ;  /* 0x000000ffff247224 */ /* 0x000fe200078e0023 */
[----:B------:R-:W-:Y:S01]  /*2bc0*/  MOV R18, R22 ;  /* 0x0000001600127202 */ /* 0x000fe20000000f00 */
[----:B------:R-:W-:Y:S01]  /*2bd0*/  @!P1 DMUL R18, R22, 8.98846567431157953865e+307 ;  /* 0x7fe0000016129828 */ /* 0x000fe20000000000 */
[----:B------:R-:W-:-:S02]  /*2be0*/  SEL R25, R29, 0x63400000, !P2 ;  /* 0x634000001d197807 */ /* 0x000fc40005000000 */
[----:B------:R-:W-:Y:S02]  /*2bf0*/  FSETP.GEU.AND P2, PT, |R21|, 1.469367938527859385e-39, PT ;  /* 0x001000001500780b */ /* 0x000fe40003f4e200 */
[----:B------:R-:W-:Y:S01]  /*2c00*/  LOP3.LUT R25, R25, 0x800fffff, R21, 0xf8, !PT ;  /* 0x800fffff19197812 */ /* 0x000fe200078ef815 */
[----:B------:R0:W1:Y:S10]  /*2c10*/  MUFU.RCP64H R27, R19 ;  /* 0x00000013001b7308 */ /* 0x0000740000001800 */
[----:B0-----:R-:W-:Y:S05]  /*2c20*/  @P2 BRA `(.L_x_37) ;  /* 0x0000000000202947 */ /* 0x001fea0003800000 */
[----:B------:R-:W-:-:S04]  /*2c30*/  LOP3.LUT R28, R23, 0x7ff00000, RZ, 0xc0, !PT ;  /* 0x7ff00000171c7812 */ /* 0x000fc800078ec0ff */
[----:B------:R-:W-:Y:S01]  /*2c40*/  ISETP.GE.U32.AND P2, PT, R35, R28, PT ;  /* 0x0000001c2300720c */ /* 0x000fe20003f46070 */
[----:B------:R-:W-:-:S03]  /*2c50*/  IMAD.MOV.U32 R28, RZ, RZ, RZ ;  /* 0x000000ffff1c7224 */ /* 0x000fc600078e00ff */
[----:B------:R-:W-:-:S04]  /*2c60*/  SEL R29, R29, 0x63400000, !P2 ;  /* 0x634000001d1d7807 */ /* 0x000fc80005000000 */
[----:B------:R-:W-:-:S04]  /*2c70*/  LOP3.LUT R29, R29, 0x80000000, R21, 0xf8, !PT ;  /* 0x800000001d1d7812 */ /* 0x000fc800078ef815 */
[----:B------:R-:W-:-:S06]  /*2c80*/  LOP3.LUT R29, R29, 0x100000, RZ, 0xfc, !PT ;  /* 0x001000001d1d7812 */ /* 0x000fcc00078efcff */
[----:B------:R-:W-:-:S10]  /*2c90*/  DFMA R24, R24, 2, -R28 ;  /* 0x400000001818782b */ /* 0x000fd4000000081c */
[----:B------:R-:W-:-:S07]  /*2ca0*/  LOP3.LUT R36, R25, 0x7ff00000, RZ, 0xc0, !PT ;  /* 0x7ff0000019247812 */ /* 0x000fce00078ec0ff */
.L_x_37:
[----:B------:R-:W-:Y:S01]  /*2cb0*/  IMAD.MOV.U32 R26, RZ, RZ, 0x1 ;  /* 0x00000001ff1a7424 */ /* 0x000fe200078e00ff */
[----:B------:R-:W-:-:S05]  /*2cc0*/  @!P1 LOP3.LUT R37, R19, 0x7ff00000, RZ, 0xc0, !PT ;  /* 0x7ff0000013259812 */ /* 0x000fca00078ec0ff */
[----:B-1----:R-:W-:-:S08]  /*2cd0*/  DFMA R28, R26, -R18, 1 ;  /* 0x3ff000001a1c742b */ /* 0x002fd00000000812 */
[----:B------:R-:W-:-:S08]  /*2ce0*/  DFMA R28, R28, R28, R28 ;  /* 0x0000001c1c1c722b */ /* 0x000fd0000000001c */
[----:B------:R-:W-:-:S08]  /*2cf0*/  DFMA R28, R26, R28, R26 ;  /* 0x0000001c1a1c722b */ /* 0x000fd0000000001a */
[----:B------:R-:W-:-:S08]  /*2d00*/  DFMA R26, R28, -R18, 1 ;  /* 0x3ff000001c1a742b */ /* 0x000fd00000000812 */
[----:B------:R-:W-:-:S08]  /*2d10*/  DFMA R26, R28, R26, R28 ;  /* 0x0000001a1c1a722b */ /* 0x000fd0000000001c */
[----:B------:R-:W-:-:S08]  /*2d20*/  DMUL R28, R26, R24 ;  /* 0x000000181a1c7228 */ /* 0x000fd00000000000 */
[----:B------:R-:W-:-:S08]  /*2d30*/  DFMA R30, R28, -R18, R24 ;  /* 0x800000121c1e722b */ /* 0x000fd00000000018 */
[----:B------:R-:W-:Y:S01]  /*2d40*/  DFMA R30, R26, R30, R28 ;  /* 0x0000001e1a1e722b */ /* 0x000fe2000000001c */
[----:B------:R-:W-:-:S04]  /*2d50*/  IADD3 R26, PT, PT, R36, -0x1, RZ ;  /* 0xffffffff241a7810 */ /* 0x000fc80007ffe0ff */
[----:B------:R-:W-:Y:S01]  /*2d60*/  ISETP.GT.U32.AND P1, PT, R26, 0x7feffffe, PT ;  /* 0x7feffffe1a00780c */ /* 0x000fe20003f24070 */
[----:B------:R-:W-:-:S05]  /*2d70*/  VIADD R26, R37, 0xffffffff ;  /* 0xffffffff251a7836 */ /* 0x000fca0000000000 */
[----:B------:R-:W-:-:S13]  /*2d80*/  ISETP.GT.U32.OR P1, PT, R26, 0x7feffffe, P1 ;  /* 0x7feffffe1a00780c */ /* 0x000fda0000f24470 */
[----:B------:R-:W-:Y:S05]  /*2d90*/  @P1 BRA `(.L_x_38) ;  /* 0x0000000000701947 */ /* 0x000fea0003800000 */
[----:B------:R-:W-:Y:S01]  /*2da0*/  LOP3.LUT R26, R23, 0x7ff00000, RZ, 0xc0, !PT ;  /* 0x7ff00000171a7812 */ /* 0x000fe200078ec0ff */
[----:B------:R-:W-:-:S03]  /*2db0*/  IMAD.MOV.U32 R21, RZ, RZ, 0x1ca00000 ;  /* 0x1ca00000ff157424 */ /* 0x000fc600078e00ff */
[CC--:B------:R-:W-:Y:S02]  /*2dc0*/  VIADDMNMX R20, R35.reuse, -R26.reuse, 0xb9600000, !PT ;  /* 0xb960000023147446 */ /* 0x0c0fe4000780091a */
[----:B------:R-:W-:Y:S02]  /*2dd0*/  ISETP.GE.U32.AND P1, PT, R35, R26, PT ;  /* 0x0000001a2300720c */ /* 0x000fe40003f26070 */
[----:B------:R-:W-:Y:S02]  /*2de0*/  VIMNMX R20, PT, PT, R20, 0x46a00000, PT ;  /* 0x46a0000014147848 */ /* 0x000fe40003fe0100 */
[----:B------:R-:W-:-:S05]  /*2df0*/  SEL R21, R21, 0x63400000, !P1 ;  /* 0x6340000015157807 */ /* 0x000fca0004800000 */
[----:B------:R-:W-:Y:S02]  /*2e00*/  IMAD.IADD R28, R20, 0x1, -R21 ;  /* 0x00000001141c7824 */ /* 0x000fe400078e0a15 */
[----:B------:R-:W-:Y:S02]  /*2e10*/  IMAD.MOV.U32 R20, RZ, RZ, RZ ;  /* 0x000000ffff147224 */ /* 0x000fe400078e00ff */
[----:B------:R-:W-:-:S06]  /*2e20*/  VIADD R21, R28, 0x7fe00000 ;  /* 0x7fe000001c157836 */ /* 0x000fcc0000000000 */
[----:B------:R-:W-:-:S10]  /*2e30*/  DMUL R26, R30, R20 ;  /* 0x000000141e1a7228 */ /* 0x000fd40000000000 */
[----:B------:R-:W-:-:S13]  /*2e40*/  FSETP.GTU.AND P1, PT, |R27|, 1.469367938527859385e-39, PT ;  /* 0x001000001b00780b */ /* 0x000fda0003f2c200 */
[----:B------:R-:W-:Y:S05]  /*2e50*/  @P1 BRA `(.L_x_39) ;  /* 0x0000000000941947 */ /* 0x000fea0003800000 */
[----:B------:R-:W-:Y:S01]  /*2e60*/  DFMA R18, R30, -R18, R24 ;  /* 0x800000121e12722b */ /* 0x000fe20000000018 */
[----:B------:R-:W-:-:S09]  /*2e70*/  MOV R20, RZ ;  /* 0x000000ff00147202 */ /* 0x000fd20000000f00 */
[C---:B------:R-:W-:Y:S02]  /*2e80*/  FSETP.NEU.AND P1, PT, R19.reuse, RZ, PT ;  /* 0x000000ff1300720b */ /* 0x040fe40003f2d000 */
[----:B------:R-:W-:-:S04]  /*2e90*/  LOP3.LUT R23, R19, 0x80000000, R23, 0x48, !PT ;  /* 0x8000000013177812 */ /* 0x000fc800078e4817 */
[----:B------:R-:W-:-:S07]  /*2ea0*/  LOP3.LUT R21, R23, R21, RZ, 0xfc, !PT ;  /* 0x0000001517157212 */ /* 0x000fce00078efcff */
[----:B------:R-:W-:Y:S05]  /*2eb0*/  @!P1 BRA `(.L_x_39) ;  /* 0x00000000007c9947 */ /* 0x000fea0003800000 */
[----:B------:R-:W-:Y:S01]  /*2ec0*/  IMAD.MOV R19, RZ, RZ, -R28 ;  /* 0x000000ffff137224 */ /* 0x000fe200078e0a1c */
[----:B------:R-:W-:Y:S01]  /*2ed0*/  DMUL.RP R20, R30, R20 ;  /* 0x000000141e147228 */ /* 0x000fe20000008000 */
[----:B------:R-:W-:-:S06]  /*2ee0*/  IMAD.MOV.U32 R18, RZ, RZ, RZ ;  /* 0x000000ffff127224 */ /* 0x000fcc00078e00ff */
[----:B------:R-:W-:-:S03]  /*2ef0*/  DFMA R18, R26, -R18, R30 ;  /* 0x800000121a12722b */ /* 0x000fc6000000001e */
[----:B------:R-:W-:-:S03]  /*2f00*/  LOP3.LUT R23, R21, R23, RZ, 0x3c, !PT ;  /* 0x0000001715177212 */ /* 0x000fc600078e3cff */
[----:B------:R-:W-:-:S04]  /*2f10*/  IADD3 R18, PT, PT, -R28, -0x43300000, RZ ;  /* 0xbcd000001c127810 */ /* 0x000fc80007ffe1ff */
[----:B------:R-:W-:-:S04]  /*2f20*/  FSETP.NEU.AND P1, PT, |R19|, R18, PT ;  /* 0x000000121300720b */ /* 0x000fc80003f2d200 */
[----:B------:R-:W-:Y:S02]  /*2f30*/  FSEL R26, R20, R26, !P1 ;  /* 0x0000001a141a7208 */ /* 0x000fe40004800000 */
[----:B------:R-:W-:Y:S01]  /*2f40*/  FSEL R27, R23, R27, !P1 ;  /* 0x0000001b171b7208 */ /* 0x000fe20004800000 */
[----:B------:R-:W-:Y:S06]  /*2f50*/  BRA `(.L_x_39) ;  /* 0x0000000000547947 */ /* 0x000fec0003800000 */
.L_x_38:
[----:B------:R-:W-:-:S14]  /*2f60*/  DSETP.NAN.AND P1, PT, R20, R20, PT ;  /* 0x000000141400722a */ /* 0x000fdc0003f28000 */
[----:B------:R-:W-:Y:S05]  /*2f70*/  @P1 BRA `(.L_x_40) ;  /* 0x0000000000441947 */ /* 0x000fea0003800000 */
[----:B------:R-:W-:-:S14]  /*2f80*/  DSETP.NAN.AND P1, PT, R22, R22, PT ;  /* 0x000000161600722a */ /* 0x000fdc0003f28000 */
[----:B------:R-:W-:Y:S05]  /*2f90*/  @P1 BRA `(.L_x_41) ;  /* 0x0000000000301947 */ /* 0x000fea0003800000 */
[----:B------:R-:W-:Y:S01]  /*2fa0*/  ISETP.NE.AND P1, PT, R36, R37, PT ;  /* 0x000000252400720c */ /* 0x000fe20003f25270 */
[----:B------:R-:W-:Y:S02]  /*2fb0*/  IMAD.MOV.U32 R26, RZ, RZ, 0x0 ;  /* 0x00000000ff1a7424 */ /* 0x000fe400078e00ff */
[----:B------:R-:W-:-:S10]  /*2fc0*/  IMAD.MOV.U32 R27, RZ, RZ, -0x80000 ;  /* 0xfff80000ff1b7424 */ /* 0x000fd400078e00ff */
[----:B------:R-:W-:Y:S05]  /*2fd0*/  @!P1 BRA `(.L_x_39) ;  /* 0x0000000000349947 */ /* 0x000fea0003800000 */
[----:B------:R-:W-:Y:S02]  /*2fe0*/  ISETP.NE.AND P1, PT, R36, 0x7ff00000, PT ;  /* 0x7ff000002400780c */ /* 0x000fe40003f25270 */
[----:B------:R-:W-:Y:S02]  /*2ff0*/  LOP3.LUT R27, R21, 0x80000000, R23, 0x48, !PT ;  /* 0x80000000151b7812 */ /* 0x000fe400078e4817 */
[----:B------:R-:W-:-:S13]  /*3000*/  ISETP.EQ.OR P1, PT, R37, RZ, !P1 ;  /* 0x000000ff2500720c */ /* 0x000fda0004f22670 */
[----:B------:R-:W-:Y:S01]  /*3010*/  @P1 LOP3.LUT R18, R27, 0x7ff00000, RZ, 0xfc, !PT ;  /* 0x7ff000001b121812 */ /* 0x000fe200078efcff */
[----:B------:R-:W-:Y:S01]  /*3020*/  @!P1 IMAD.MOV.U32 R26, RZ, RZ, RZ ;  /* 0x000000ffff1a9224 */ /* 0x000fe200078e00ff */
[----:B------:R-:W-:-:S03]  /*3030*/  @P1 MOV R26, RZ ;  /* 0x000000ff001a1202 */ /* 0x000fc60000000f00 */
[----:B------:R-:W-:Y:S01]  /*3040*/  @P1 IMAD.MOV.U32 R27, RZ, RZ, R18 ;  /* 0x000000ffff1b1224 */ /* 0x000fe200078e0012 */
[----:B------:R-:W-:Y:S06]  /*3050*/  BRA `(.L_x_39) ;  /* 0x0000000000147947 */ /* 0x000fec0003800000 */
.L_x_41:
[----:B------:R-:W-:Y:S01]  /*3060*/  LOP3.LUT R27, R23, 0x80000, RZ, 0xfc, !PT ;  /* 0x00080000171b7812 */ /* 0x000fe200078efcff */
[----:B------:R-:W-:Y:S01]  /*3070*/  IMAD.MOV.U32 R26, RZ, RZ, R22 ;  /* 0x000000ffff1a7224 */ /* 0x000fe200078e0016 */
[----:B------:R-:W-:Y:S06]  /*3080*/  BRA `(.L_x_39) ;  /* 0x0000000000087947 */ /* 0x000fec0003800000 */
.L_x_40:
[----:B------:R-:W-:Y:S01]  /*3090*/  LOP3.LUT R27, R21, 0x80000, RZ, 0xfc, !PT ;  /* 0x00080000151b7812 */ /* 0x000fe200078efcff */
[----:B------:R-:W-:-:S07]  /*30a0*/  IMAD.MOV.U32 R26, RZ, RZ, R20 ;  /* 0x000000ffff1a7224 */ /* 0x000fce00078e0014 */
.L_x_39:
[----:B------:R-:W-:Y:S01]  /*30b0*/  MOV R18, R0 ;  /* 0x0000000000127202 */ /* 0x000fe20000000f00 */
[----:B------:R-:W-:Y:S02]  /*30c0*/  IMAD.MOV.U32 R19, RZ, RZ, 0x0 ;  /* 0x00000000ff137424 */ /* 0x000fe400078e00ff */
[----:B------:R-:W-:Y:S02]  /*30d0*/  IMAD.MOV.U32 R22, RZ, RZ, R26 ;  /* 0x000000ffff167224 */ /* 0x000fe400078e001a */
[----:B------:R-:W-:Y:S01]  /*30e0*/  IMAD.MOV.U32 R23, RZ, RZ, R27 ;  /* 0x000000ffff177224 */ /* 0x000fe200078e001b */
[----:B------:R-:W-:Y:S06]  /*30f0*/  RET.REL.NODEC R18 `(reflex_many_series_one_param_f32) ;  /* 0xffffffcc12c07950 */ /* 0x000fec0003c3ffff */
        .weak           $__internal_2_$__cuda_sm20_dsqrt_rn_f64_mediumpath_v1
        .type           $__internal_2_$__cuda_sm20_dsqrt_rn_f64_mediumpath_v1,@function
        .size           $__internal_2_$__cuda_sm20_dsqrt_rn_f64_mediumpath_v1,($__internal_3_$__cuda_sm3x_div_rn_noftz_f32_slowpath - $__internal_2_$__cuda_sm20_dsqrt_rn_f64_mediumpath_v1)
$__internal_2_$__cuda_sm20_dsqrt_rn_f64_mediumpath_v1:
[----:B------:R-:W-:Y:S01]  /*3100*/  ISETP.GE.U32.AND P1, PT, R30, -0x3400000, PT ;  /* 0xfcc000001e00780c */ /* 0x000fe20003f26070 */
[----:B------:R-:W-:Y:S02]  /*3110*/  IMAD.MOV.U32 R19, RZ, RZ, R27 ;  /* 0x000000ffff137224 */ /* 0x000fe400078e001b */
[----:B------:R-:W-:Y:S02]  /*3120*/  IMAD.MOV.U32 R26, RZ, RZ, R16 ;  /* 0x000000ffff1a7224 */ /* 0x000fe400078e0010 */
[----:B------:R-:W-:-:S08]  /*3130*/  IMAD.MOV.U32 R27, RZ, RZ, R17 ;  /* 0x000000ffff1b7224 */ /* 0x000fd000078e0011 */
[----:B------:R-:W-:Y:S05]  /*3140*/  @!P1 BRA `(.L_x_42) ;  /* 0x0000000000209947 */ /* 0x000fea0003800000 */
[----:B------:R-:W-:-:S10]  /*3150*/  DFMA.RM R22, R22, R18, R24 ;  /* 0x000000121616722b */ /* 0x000fd40000004018 */
[----:B------:R-:W-:-:S05]  /*3160*/  IADD3 R18, P1, PT, R22, 0x1, RZ ;  /* 0x0000000116127810 */ /* 0x000fca0007f3e0ff */
[----:B------:R-:W-:-:S06]  /*3170*/  IMAD.X R19, RZ, RZ, R23, P1 ;  /* 0x000000ffff137224 */ /* 0x000fcc00008e0617 */
[----:B------:R-:W-:-:S08]  /*3180*/  DFMA.RP R26, -R22, R18, R26 ;  /* 0x00000012161a722b */ /* 0x000fd0000000811a */
[----:B------:R-:W-:-:S06]  /*3190*/  DSETP.GT.AND P1, PT, R26, RZ, PT ;  /* 0x000000ff1a00722a */ /* 0x000fcc0003f24000 */
[----:B------:R-:W-:Y:S02]  /*31a0*/  FSEL R18, R18, R22, P1 ;  /* 0x0000001612127208 */ /* 0x000fe40000800000 */
[----:B------:R-:W-:Y:S01]  /*31b0*/  FSEL R19, R19, R23, P1 ;  /* 0x0000001713137208 */ /* 0x000fe20000800000 */
[----:B------:R-:W-:Y:S06]  /*31c0*/  BRA `(.L_x_43) ;  /* 0x0000000000647947 */ /* 0x000fec0003800000 */
.L_x_42:
[----:B------:R-:W-:-:S14]  /*31d0*/  DSETP.NE.AND P1, PT, R26, RZ, PT ;  /* 0x000000ff1a00722a */ /* 0x000fdc0003f25000 */
[----:B------:R-:W-:Y:S05]  /*31e0*/  @!P1 BRA `(.L_x_44) ;  /* 0x0000000000589947 */ /* 0x000fea0003800000 */
[----:B------:R-:W-:-:S13]  /*31f0*/  ISETP.GE.AND P1, PT, R27, RZ, PT ;  /* 0x000000ff1b00720c */ /* 0x000fda0003f26270 */
[----:B------:R-:W-:Y:S01]  /*3200*/  @!P1 MOV R18, 0x0 ;  /* 0x0000000000129802 */ /* 0x000fe20000000f00 */
[----:B------:R-:W-:Y:S01]  /*3210*/  @!P1 IMAD.MOV.U32 R19, RZ, RZ, -0x80000 ;  /* 0xfff80000ff139424 */ /* 0x000fe200078e00ff */
[----:B------:R-:W-:Y:S06]  /*3220*/  @!P1 BRA `(.L_x_43) ;  /* 0x00000000004c9947 */ /* 0x000fec0003800000 */
[----:B------:R-:W-:-:S13]  /*3230*/  ISETP.GT.AND P1, PT, R27, 0x7fefffff, PT ;  /* 0x7fefffff1b00780c */ /* 0x000fda0003f24270 */
[----:B------:R-:W-:Y:S05]  /*3240*/  @P1 BRA `(.L_x_44) ;  /* 0x0000000000401947 */ /* 0x000fea0003800000 */
[----:B------:R-:W-:Y:S01]  /*3250*/  DMUL R26, R26, 8.11296384146066816958e+31 ;  /* 0x469000001a1a7828 */ /* 0x000fe20000000000 */
[----:B------:R-:W-:Y:S02]  /*3260*/  IMAD.MOV.U32 R24, RZ, RZ, RZ ;  /* 0x000000ffff187224 */ /* 0x000fe400078e00ff */
[----:B------:R-:W-:Y:S02]  /*3270*/  IMAD.MOV.U32 R22, RZ, RZ, 0x0 ;  /* 0x00000000ff167424 */ /* 0x000fe400078e00ff */
[----:B------:R-:W-:Y:S01]  /*3280*/  IMAD.MOV.U32 R23, RZ, RZ, 0x3fd80000 ;  /* 0x3fd80000ff177424 */ /* 0x000fe200078e00ff */
[----:B------:R-:W0:Y:S02]  /*3290*/  MUFU.RSQ64H R25, R27 ;  /* 0x0000001b00197308 */ /* 0x000e240000001c00 */
[----:B0-----:R-:W-:-:S08]  /*32a0*/  DMUL R18, R24, R24 ;  /* 0x0000001818127228 */ /* 0x001fd00000000000 */
[----:B------:R-:W-:-:S08]  /*32b0*/  DFMA R18, R26, -R18, 1 ;  /* 0x3ff000001a12742b */ /* 0x000fd00000000812 */
[----:B------:R-:W-:Y:S02]  /*32c0*/  DFMA R22, R18, R22, 0.5 ;  /* 0x3fe000001216742b */ /* 0x000fe40000000016 */
[----:B------:R-:W-:-:S08]  /*32d0*/  DMUL R18, R24, R18 ;  /* 0x0000001218127228 */ /* 0x000fd00000000000 */
[----:B------:R-:W-:-:S08]  /*32e0*/  DFMA R22, R22, R18, R24 ;  /* 0x000000121616722b */ /* 0x000fd00000000018 */
[----:B------:R-:W-:Y:S02]  /*32f0*/  DMUL R18, R26, R22 ;  /* 0x000000161a127228 */ /* 0x000fe40000000000 */
[----:B------:R-:W-:-:S06]  /*3300*/  VIADD R23, R23, 0xfff00000 ;  /* 0xfff0000017177836 */ /* 0x000fcc0000000000 */
[----:B------:R-:W-:-:S08]  /*3310*/  DFMA R24, R18, -R18, R26 ;  /* 0x800000121218722b */ /* 0x000fd0000000001a */
[----:B------:R-:W-:-:S10]  /*3320*/  DFMA R18, R22, R24, R18 ;  /* 0x000000181612722b */ /* 0x000fd40000000012 */
[----:B------:R-:W-:Y:S01]  /*3330*/  IADD3 R19, PT, PT, R19, -0x3500000, RZ ;  /* 0xfcb0000013137810 */ /* 0x000fe20007ffe0ff */
[----:B------:R-:W-:Y:S06]  /*3340*/  BRA `(.L_x_43) ;  /* 0x0000000000047947 */ /* 0x000fec0003800000 */
.L_x_44:
[----:B------:R-:W-:-:S11]  /*3350*/  DADD R18, R26, R26 ;  /* 0x000000001a127229 */ /* 0x000fd6000000001a */
.L_x_43:
[----:B------:R-:W-:Y:S02]  /*3360*/  IMAD.MOV.U32 R28, RZ, RZ, R18 ;  /* 0x000000ffff1c7224 */ /* 0x000fe400078e0012 */
[----:B------:R-:W-:Y:S02]  /*3370*/  IMAD.MOV.U32 R29, RZ, RZ, R19 ;  /* 0x000000ffff1d7224 */ /* 0x000fe400078e0013 */
[----:B------:R-:W-:Y:S02]  /*3380*/  IMAD.MOV.U32 R18, RZ, RZ, R0 ;  /* 0x000000ffff127224 */ /* 0x000fe400078e0000 */
[----:B------:R-:W-:-:S04]  /*3390*/  IMAD.MOV.U32 R19, RZ, RZ, 0x0 ;  /* 0x00000000ff137424 */ /* 0x000fc800078e00ff */
[----:B------:R-:W-:Y:S05]  /*33a0*/  RET.REL.NODEC R18 `(reflex_many_series_one_param_f32) ;  /* 0xffffffcc12147950 */ /* 0x000fea0003c3ffff */
        .weak           $__internal_3_$__cuda_sm3x_div_rn_noftz_f32_slowpath
        .type           $__internal_3_$__cuda_sm3x_div_rn_noftz_f32_slowpath,@function
        .size           $__internal_3_$__cuda_sm3x_div_rn_noftz_f32_slowpath,(.L_x_112 - $__internal_3_$__cuda_sm3x_div_rn_noftz_f32_slowpath)
$__internal_3_$__cuda_sm3x_div_rn_noftz_f32_slowpath:
[--C-:B------:R-:W-:Y:S02]  /*33b0*/  SHF.R.U32.HI R6, RZ, 0x17, R3.reuse ;  /* 0x00000017ff067819 */ /* 0x100fe40000011603 */
[----:B------:R-:W-:Y:S02]  /*33c0*/  SHF.R.U32.HI R5, RZ, 0x17, R0 ;  /* 0x00000017ff057819 */ /* 0x000fe40000011600 */
[----:B------:R-:W-:Y:S02]  /*33d0*/  LOP3.LUT R16, R6, 0xff, RZ, 0xc0, !PT ;  /* 0x000000ff06107812 */ /* 0x000fe400078ec0ff */
[----:B------:R-:W-:Y:S01]  /*33e0*/  LOP3.LUT R11, R5, 0xff, RZ, 0xc0, !PT ;  /* 0x000000ff050b7812 */ /* 0x000fe200078ec0ff */
[----:B------:R-:W-:Y:S02]  /*33f0*/  IMAD.MOV.U32 R5, RZ, RZ, R3 ;  /* 0x000000ffff057224 */ /* 0x000fe400078e0003 */
[----:B------:R-:W-:Y:S01]  /*3400*/  VIADD R8, R16, 0xffffffff ;  /* 0xffffffff10087836 */ /* 0x000fe20000000000 */
[----:B------:R-:W-:-:S04]  /*3410*/  IADD3 R7, PT, PT, R11, -0x1, RZ ;  /* 0xffffffff0b077810 */ /* 0x000fc80007ffe0ff */
[----:B------:R-:W-:-:S04]  /*3420*/  ISETP.GT.U32.AND P0, PT, R8, 0xfd, PT ;  /* 0x000000fd0800780c */ /* 0x000fc80003f04070 */
[----:B------:R-:W-:-:S13]  /*3430*/  ISETP.GT.U32.OR P0, PT, R7, 0xfd, P0 ;  /* 0x000000fd0700780c */ /* 0x000fda0000704470 */
[----:B------:R-:W-:Y:S01]  /*3440*/  @!P0 IMAD.MOV.U32 R6, RZ, RZ, RZ ;  /* 0x000000ffff068224 */ /* 0x000fe200078e00ff */
[----:B------:R-:W-:Y:S06]  /*3450*/  @!P0 BRA `(.L_x_45) ;  /* 0x00000000005c8947 */ /* 0x000fec0003800000 */
[----:B------:R-:W-:Y:S02]  /*3460*/  FSETP.GTU.FTZ.AND P0, PT, |R0|, +INF , PT ;  /* 0x7f8000000000780b */ /* 0x000fe40003f1c200 */
[----:B------:R-:W-:-:S04]  /*3470*/  FSETP.GTU.FTZ.AND P1, PT, |R3|, +INF , PT ;  /* 0x7f8000000300780b */ /* 0x000fc80003f3c200 */
[----:B------:R-:W-:-:S13]  /*3480*/  PLOP3.LUT P0, PT, P0, P1, PT, 0xf8, 0x8f ;  /* 0x00000000008f781c */ /* 0x000fda0000703f70 */
[----:B------:R-:W-:Y:S05]  /*3490*/  @P0 BRA `(.L_x_46) ;  /* 0x0000000400440947 */ /* 0x000fea0003800000 */
[----:B------:R-:W-:-:S13]  /*34a0*/  LOP3.LUT P0, RZ, R5, 0x7fffffff, R0, 0xc8, !PT ;  /* 0x7fffffff05ff7812 */ /* 0x000fda000780c800 */
[----:B------:R-:W-:Y:S05]  /*34b0*/  @!P0 BRA `(.L_x_47) ;  /* 0x0000000400348947 */ /* 0x000fea0003800000 */
[C---:B------:R-:W-:Y:S02]  /*34c0*/  FSETP.NEU.FTZ.AND P0, PT, |R0|.reuse, +INF , PT ;  /* 0x7f8000000000780b */ /* 0x040fe40003f1d200 */
[----:B------:R-:W-:Y:S02]  /*34d0*/  FSETP.NEU.FTZ.AND P2, PT, |R3|, +INF , PT ;  /* 0x7f8000000300780b */ /* 0x000fe40003f5d200 */
[----:B------:R-:W-:-:S11]  /*34e0*/  FSETP.NEU.FTZ.AND P1, PT, |R0|, +INF , PT ;  /* 0x7f8000000000780b */ /* 0x000fd60003f3d200 */
[----:B------:R-:W-:Y:S05]  /*34f0*/  @!P2 BRA !P0, `(.L_x_47) ;  /* 0x000000040024a947 */ /* 0x000fea0004000000 */
[----:B------:R-:W-:-:S04]  /*3500*/  LOP3.LUT P0, RZ, R0, 0x7fffffff, RZ, 0xc0, !PT ;  /* 0x7fffffff00ff7812 */ /* 0x000fc8000780c0ff */
[----:B------:R-:W-:-:S13]  /*3510*/  PLOP3.LUT P0, PT, P2, P0, PT, 0x2f, 0xf2 ;  /* 0x0000000000f2781c */ /* 0x000fda0001700577 */
[----:B------:R-:W-:Y:S05]  /*3520*/  @P0 BRA `(.L_x_48) ;  /* 0x0000000400100947 */ /* 0x000fea0003800000 */
[----:B------:R-:W-:-:S04]  /*3530*/  LOP3.LUT P0, RZ, R5, 0x7fffffff, RZ, 0xc0, !PT ;  /* 0x7fffffff05ff7812 */ /* 0x000fc8000780c0ff */
[----:B------:R-:W-:-:S13]  /*3540*/  PLOP3.LUT P0, PT, P1, P0, PT, 0x2f, 0xf2 ;  /* 0x0000000000f2781c */ /* 0x000fda0000f00577 */
[----:B------:R-:W-:Y:S05]  /*3550*/  @P0 BRA `(.L_x_49) ;  /* 0x0000000000f80947 */ /* 0x000fea0003800000 */
[----:B------:R-:W-:Y:S02]  /*3560*/  ISETP.GE.AND P0, PT, R7, RZ, PT ;  /* 0x000000ff0700720c */ /* 0x000fe40003f06270 */
[----:B------:R-:W-:-:S11]  /*3570*/  ISETP.GE.AND P1, PT, R8, RZ, PT ;  /* 0x000000ff0800720c */ /* 0x000fd60003f26270 */
[----:B------:R-:W-:Y:S02]  /*3580*/  @P0 IMAD.MOV.U32 R6, RZ, RZ, RZ ;  /* 0x000000ffff060224 */ /* 0x000fe400078e00ff */
[----:B------:R-:W-:Y:S01]  /*3590*/  @!P0 FFMA R0, R0, 1.84467440737095516160e+19, RZ ;  /* 0x5f80000000008823 */ /* 0x000fe200000000ff */
[----:B------:R-:W-:Y:S02]  /*35a0*/  @!P0 IMAD.MOV.U32 R6, RZ, RZ, -0x40 ;  /* 0xffffffc0ff068424 */ /* 0x000fe400078e00ff */
[----:B------:R-:W-:Y:S02]  /*35b0*/  @!P1 FFMA R5, R3, 1.84467440737095516160e+19, RZ ;  /* 0x5f80000003059823 */ /* 0x000fe400000000ff */
[----:B------:R-:W-:-:S07]  /*35c0*/  @!P1 VIADD R6, R6, 0x40 ;  /* 0x0000004006069836 */ /* 0x000fce0000000000 */
.L_x_45:
[----:B------:R-:W-:-:S04]  /*35d0*/  LEA R8, R16, 0xc0800000, 0x17 ;  /* 0xc080000010087811 */ /* 0x000fc800078eb8ff */
[----:B------:R-:W-:Y:S01]  /*35e0*/  IADD3 R8, PT, PT, -R8, R5, RZ ;  /* 0x0000000508087210 */ /* 0x000fe20007ffe1ff */
[----:B------:R-:W-:-:S03]  /*35f0*/  VIADD R5, R11, 0xffffff81 ;  /* 0xffffff810b057836 */ /* 0x000fc60000000000 */
[----:B------:R-:W0:Y:S01]  /*3600*/  MUFU.RCP R7, R8 ;  /* 0x0000000800077308 */ /* 0x000e220000001000 */
[----:B------:R-:W-:Y:S01]  /*3610*/  FADD.FTZ R9, -R8, -RZ ;  /* 0x800000ff08097221 */ /* 0x000fe20000010100 */
[C---:B------:R-:W-:Y:S01]  /*3620*/  IMAD R0, R5.reuse, -0x800000, R0 ;  /* 0xff80000005007824 */ /* 0x040fe200078e0200 */
[----:B------:R-:W-:-:S05]  /*3630*/  IADD3 R5, PT, PT, R5, 0x7f, -R16 ;  /* 0x0000007f05057810 */ /* 0x000fca0007ffe810 */
[----:B------:R-:W-:Y:S02]  /*3640*/  IMAD.IADD R5, R5, 0x1, R6 ;  /* 0x0000000105057824 */ /* 0x000fe400078e0206 */
[----:B0-----:R-:W-:-:S04]  /*3650*/  FFMA R14, R7, R9, 1 ;  /* 0x3f800000070e7423 */ /* 0x001fc80000000009 */
[----:B------:R-:W-:-:S04]  /*3660*/  FFMA R18, R7, R14, R7 ;  /* 0x0000000e07127223 */ /* 0x000fc80000000007 */
[----:B------:R-:W-:-:S04]  /*3670*/  FFMA R7, R0, R18, RZ ;  /* 0x0000001200077223 */ /* 0x000fc800000000ff */
[----:B------:R-:W-:-:S04]  /*3680*/  FFMA R14, R9, R7, R0 ;  /* 0x00000007090e7223 */ /* 0x000fc80000000000 */
[----:B------:R-:W-:-:S04]  /*3690*/  FFMA R11, R18, R14, R7 ;  /* 0x0000000e120b7223 */ /* 0x000fc80000000007 */
[----:B------:R-:W-:-:S04]  /*36a0*/  FFMA R14, R9, R11, R0 ;  /* 0x0000000b090e7223 */ /* 0x000fc80000000000 */
[----:B------:R-:W-:-:S05]  /*36b0*/  FFMA R7, R18, R14, R11 ;  /* 0x0000000e12077223 */ /* 0x000fca000000000b */
[----:B------:R-:W-:-:S04]  /*36c0*/  SHF.R.U32.HI R0, RZ, 0x17, R7 ;  /* 0x00000017ff007819 */ /* 0x000fc80000011607 */
[----:B------:R-:W-:-:S05]  /*36d0*/  LOP3.LUT R0, R0, 0xff, RZ, 0xc0, !PT ;  /* 0x000000ff00007812 */ /* 0x000fca00078ec0ff */
[----:B------:R-:W-:-:S04]  /*36e0*/  IMAD.IADD R8, R0, 0x1, R5 ;  /* 0x0000000100087824 */ /* 0x000fc800078e0205 */
[----:B------:R-:W-:-:S05]  /*36f0*/  VIADD R0, R8, 0xffffffff ;  /* 0xffffffff08007836 */ /* 0x000fca0000000000 */
[----:B------:R-:W-:-:S13]  /*3700*/  ISETP.GE.U32.AND P0, PT, R0, 0xfe, PT ;  /* 0x000000fe0000780c */ /* 0x000fda0003f06070 */
[----:B------:R-:W-:Y:S05]  /*3710*/  @!P0 BRA `(.L_x_50) ;  /* 0x0000000000808947 */ /* 0x000fea0003800000 */
[----:B------:R-:W-:-:S13]  /*3720*/  ISETP.GT.AND P0, PT, R8, 0xfe, PT ;  /* 0x000000fe0800780c */ /* 0x000fda0003f04270 */
[----:B------:R-:W-:Y:S05]  /*3730*/  @P0 BRA `(.L_x_51) ;  /* 0x00000000006c0947 */ /* 0x000fea0003800000 */
[----:B------:R-:W-:-:S13]  /*3740*/  ISETP.GE.AND P0, PT, R8, 0x1, PT ;  /* 0x000000010800780c */ /* 0x000fda0003f06270 */
[----:B------:R-:W-:Y:S05]  /*3750*/  @P0 BRA `(.L_x_52) ;  /* 0x0000000000980947 */ /* 0x000fea0003800000 */
[----:B------:R-:W-:Y:S02]  /*3760*/  ISETP.GE.AND P0, PT, R8, -0x18, PT ;  /* 0xffffffe80800780c */ /* 0x000fe40003f06270 */
[----:B------:R-:W-:-:S11]  /*3770*/  LOP3.LUT R7, R7, 0x80000000, RZ, 0xc0, !PT ;  /* 0x8000000007077812 */ /* 0x000fd600078ec0ff */
[----:B------:R-:W-:Y:S05]  /*3780*/  @!P0 BRA `(.L_x_52) ;  /* 0x00000000008c8947 */ /* 0x000fea0003800000 */
[-CC-:B------:R-:W-:Y:S01]  /*3790*/  FFMA.RZ R0, R18, R14.reuse, R11.reuse ;  /* 0x0000000e12007223 */ /* 0x180fe2000000c00b */
[----:B------:R-:W-:Y:S02]  /*37a0*/  VIADD R9, R8, 0x20 ;  /* 0x0000002008097836 */ /* 0x000fe40000000000 */
[-CC-:B------:R-:W-:Y:S01]  /*37b0*/  FFMA.RM R5, R18, R14.reuse, R11.reuse ;  /* 0x0000000e12057223 */ /* 0x180fe2000000400b */
[----:B------:R-:W-:Y:S02]  /*37c0*/  ISETP.NE.AND P2, PT, R8, RZ, PT ;  /* 0x000000ff0800720c */ /* 0x000fe40003f45270 */
[----:B------:R-:W-:Y:S01]  /*37d0*/  LOP3.LUT R6, R0, 0x7fffff, RZ, 0xc0, !PT ;  /* 0x007fffff00067812 */ /* 0x000fe200078ec0ff */
[----:B------:R-:W-:Y:S01]  /*37e0*/  FFMA.RP R0, R18, R14, R11 ;  /* 0x0000000e12007223 */ /* 0x000fe2000000800b */
[----:B------:R-:W-:Y:S02]  /*37f0*/  ISETP.NE.AND P1, PT, R8, RZ, PT ;  /* 0x000000ff0800720c */ /* 0x000fe40003f25270 */
[----:B------:R-:W-:-:S02]  /*3800*/  LOP3.LUT R6, R6, 0x800000, RZ, 0xfc, !PT ;  /* 0x0080000006067812 */ /* 0x000fc400078efcff */
[----:B------:R-:W-:Y:S02]  /*3810*/  IADD3 R8, PT, PT, -R8, RZ, RZ ;  /* 0x000000ff08087210 */ /* 0x000fe40007ffe1ff */
[----:B------:R-:W-:Y:S02]  /*3820*/  SHF.L.U32 R9, R6, R9, RZ ;  /* 0x0000000906097219 */ /* 0x000fe400000006ff */
[----:B------:R-:W-:Y:S02]  /*3830*/  FSETP.NEU.FTZ.AND P0, PT, R0, R5, PT ;  /* 0x000000050000720b */ /* 0x000fe40003f1d000 */
[----:B------:R-:W-:Y:S02]  /*3840*/  SEL R5, R8, RZ, P2 ;  /* 0x000000ff08057207 */ /* 0x000fe40001000000 */
[----:B------:R-:W-:Y:S02]  /*3850*/  ISETP.NE.AND P1, PT, R9, RZ, P1 ;  /* 0x000000ff0900720c */ /* 0x000fe40000f25270 */
[----:B------:R-:W-:-:S02]  /*3860*/  SHF.R.U32.HI R5, RZ, R5, R6 ;  /* 0x00000005ff057219 */ /* 0x000fc40000011606 */
[----:B------:R-:W-:Y:S02]  /*3870*/  PLOP3.LUT P0, PT, P0, P1, PT, 0xf8, 0x8f ;  /* 0x00000000008f781c */ /* 0x000fe40000703f70 */
[----:B------:R-:W-:Y:S02]  /*3880*/  SHF.R.U32.HI R9, RZ, 0x1, R5 ;  /* 0x00000001ff097819 */ /* 0x000fe40000011605 */
[----:B------:R-:W-:-:S04]  /*3890*/  SEL R0, RZ, 0x1, !P0 ;  /* 0x00000001ff007807 */ /* 0x000fc80004000000 */
[----:B------:R-:W-:-:S04]  /*38a0*/  LOP3.LUT R0, R0, 0x1, R9, 0xf8, !PT ;  /* 0x0000000100007812 */ /* 0x000fc800078ef809 */
[----:B------:R-:W-:-:S05]  /*38b0*/  LOP3.LUT R0, R0, R5, RZ, 0xc0, !PT ;  /* 0x0000000500007212 */ /* 0x000fca00078ec0ff */
[----:B------:R-:W-:-:S05]  /*38c0*/  IMAD.IADD R0, R9, 0x1, R0 ;  /* 0x0000000109007824 */ /* 0x000fca00078e0200 */
[----:B------:R-:W-:Y:S01]  /*38d0*/  LOP3.LUT R7, R0, R7, RZ, 0xfc, !PT ;  /* 0x0000000700077212 */ /* 0x000fe200078efcff */
[----:B------:R-:W-:Y:S06]  /*38e0*/  BRA `(.L_x_52) ;  /* 0x0000000000347947 */ /* 0x000fec0003800000 */
.L_x_51:
[----:B------:R-:W-:-:S04]  /*38f0*/  LOP3.LUT R7, R7, 0x80000000, RZ, 0xc0, !PT ;  /* 0x8000000007077812 */ /* 0x000fc800078ec0ff */
[----:B------:R-:W-:Y:S01]  /*3900*/  LOP3.LUT R7, R7, 0x7f800000, RZ, 0xfc, !PT ;  /* 0x7f80000007077812 */ /* 0x000fe200078efcff */
[----:B------:R-:W-:Y:S06]  /*3910*/  BRA `(.L_x_52) ;  /* 0x0000000000287947 */ /* 0x000fec0003800000 */
.L_x_50:
[----:B------:R-:W-:Y:S01]  /*3920*/  IMAD R7, R5, 0x800000, R7 ;  /* 0x0080000005077824 */ /* 0x000fe200078e0207 */
[----:B------:R-:W-:Y:S06]  /*3930*/  BRA `(.L_x_52) ;  /* 0x0000000000207947 */ /* 0x000fec0003800000 */
.L_x_49:
[----:B------:R-:W-:-:S04]  /*3940*/  LOP3.LUT R0, R5, 0x80000000, R0, 0x48, !PT ;  /* 0x8000000005007812 */ /* 0x000fc800078e4800 */
[----:B------:R-:W-:Y:S01]  /*3950*/  LOP3.LUT R7, R0, 0x7f800000, RZ, 0xfc, !PT ;  /* 0x7f80000000077812 */ /* 0x000fe200078efcff */
[----:B------:R-:W-:Y:S06]  /*3960*/  BRA `(.L_x_52) ;  /* 0x0000000000147947 */ /* 0x000fec0003800000 */
.L_x_48:
[----:B------:R-:W-:Y:S01]  /*3970*/  LOP3.LUT R7, R5, 0x80000000, R0, 0x48, !PT ;  /* 0x8000000005077812 */ /* 0x000fe200078e4800 */
[----:B------:R-:W-:Y:S06]  /*3980*/  BRA `(.L_x_52) ;  /* 0x00000000000c7947 */ /* 0x000fec0003800000 */
.L_x_47:
[----:B------:R-:W0:Y:S01]  /*3990*/  MUFU.RSQ R7, -QNAN ;  /* 0xffc0000000077908 */ /* 0x000e220000001400 */
[----:B------:R-:W-:Y:S05]  /*39a0*/  BRA `(.L_x_52) ;  /* 0x0000000000047947 */ /* 0x000fea0003800000 */
.L_x_46:
[----:B------:R-:W-:-:S07]  /*39b0*/  FADD.FTZ R7, R0, R3 ;  /* 0x0000000300077221 */ /* 0x000fce0000010000 */
.L_x_52:
[----:B------:R-:W-:Y:S02]  /*39c0*/  IMAD.MOV.U32 R5, RZ, RZ, 0x0 ;  /* 0x00000000ff057424 */ /* 0x000fe400078e00ff */
[----:B0-----:R-:W-:Y:S02]  /*39d0*/  IMAD.MOV.U32 R0, RZ, RZ, R7 ;  /* 0x000000ffff007224 */ /* 0x001fe400078e0007 */
[----:B------:R-:W-:Y:S05]  /*39e0*/  RET.REL.NODEC R4 `(reflex_many_series_one_param_f32) ;  /* 0xffffffc404847950 */ /* 0x000fea0003c3ffff */
.L_x_53:
[----:B------:R-:W-:-:S00]  /*39f0*/  BRA `(.L_x_53) ;  /* 0xfffffffc00fc7947 */ /* 0x000fc0000383ffff */
[----:B------:R-:W-:-:S00]  /*3a00*/  NOP ;  /* 0x0000000000007918 */ /* 0x000fc00000000000 */
[----:B------:R-:W-:-:S00]  /*3a10*/  NOP ;  /* 0x0000000000007918 */ /* 0x000fc00000000000 */
[----:B------:R-:W-:-:S00]  /*3a20*/  NOP ;  /* 0x0000000000007918 */ /* 0x000fc00000000000 */
[----:B------:R-:W-:-:S00]  /*3a30*/  NOP ;  /* 0x0000000000007918 */ /* 0x000fc00000000000 */
[----:B------:R-:W-:-:S00]  /*3a40*/  NOP ;  /* 0x0000000000007918 */ /* 0x000fc00000000000 */
[----:B------:R-:W-:-:S00]  /*3a50*/  NOP ;  /* 0x0000000000007918 */ /* 0x000fc00000000000 */
[----:B------:R-:W-:-:S00]  /*3a60*/  NOP ;  /* 0x0000000000007918 */ /* 0x000fc00000000000 */
[----:B------:R-:W-:-:S00]  /*3a70*/  NOP ;  /* 0x0000000000007918 */ /* 0x000fc00000000000 */
.L_x_112:


//--------------------- .text.reflex_batch_f32    --------------------------
	.section	.text.reflex_batch_f32,"ax",@progbits
	.align	128
        .global         reflex_batch_f32
        .type           reflex_batch_f32,@function
        .size           reflex_batch_f32,(.L_x_116 - reflex_batch_f32)
        .other          reflex_batch_f32,@"STO_CUDA_ENTRY STV_DEFAULT"
reflex_batch_f32:
.text.reflex_batch_f32:
[----:B------:R-:W-:Y:S01]  /*0000*/  LDC R1, c[0x0][0x37c] ;  /* 0x0000df00ff017b82 */ /* 0x000fe20000000800 */
[----:B------:R-:W0:Y:S01]  /*0010*/  S2R R13, SR_CTAID.X ;  /* 0x00000000000d7919 */ /* 0x000e220000002500 */
[----:B------:R-:W0:Y:S01]  /*0020*/  LDCU UR4, c[0x0][0x394] ;  /* 0x00007280ff0477ac */ /* 0x000e220008000800 */
[----:B------:R-:W1:Y:S01]  /*0030*/  S2R R0, SR_TID.X ;  /* 0x0000000000007919 */ /* 0x000e620000002100 */
[----:B0-----:R-:W-:-:S04]  /*0040*/  ISETP.GE.AND P0, PT, R13, UR4, PT ;  /* 0x000000040d007c0c */ /* 0x001fc8000bf06270 */
[----:B-1----:R-:W-:-:S13]  /*0050*/  ISETP.NE.OR P0, PT, R0, RZ, P0 ;  /* 0x000000ff0000720c */ /* 0x002fda0000705670 */
[----:B------:R-:W-:Y:S05]  /*0060*/  @P0 EXIT ;  /* 0x000000000000094d */ /* 0x000fea0003800000 */
[----:B------:R-:W0:Y:S01]  /*0070*/  LDC.64 R36, c[0x0][0x388] ;  /* 0x0000e200ff247b82 */ /* 0x000e220000000a00 */
[----:B------:R-:W1:Y:S07]  /*0080*/  LDCU.64 UR8, c[0x0][0x358] ;  /* 0x00006b00ff0877ac */ /* 0x000e6e0008000a00 */
[----:B------:R-:W2:Y:S01]  /*0090*/  LDC R9, c[0x0][0x390] ;  /* 0x0000e400ff097b82 */ /* 0x000ea20000000800 */
[----:B0-----:R-:W-:-:S06]  /*00a0*/  IMAD.WIDE.U32 R36, R13, 0x4, R36 ;  /* 0x000000040d247825 */ /* 0x001fcc00078e0024 */
[----:B-1----:R-:W3:Y:S02]  /*00b0*/  LDG.E.CONSTANT R36, desc[UR8][R36.64] ;  /* 0x0000000824247981 */ /* 0x002ee4000c1e9900 */
[----:B---3--:R-:W-:-:S04]  /*00c0*/  ISETP.GE.AND P0, PT, R36, 0x2, PT ;  /* 0x000000022400780c */ /* 0x008fc80003f06270 */
[----:B--2---:R-:W-:-:S13]  /*00d0*/  ISETP.LT.OR P0, PT, R9, 0x1, !P0 ;  /* 0x000000010900780c */ /* 0x004fda0004701670 */
[----:B------:R-:W-:Y:S05]  /*00e0*/  @P0 EXIT ;  /* 0x000000000000094d */ /* 0x000fea0003800000 */
[----:B------:R-:W0:Y:S01]  /*00f0*/  LDC.64 R2, c[0x0][0x3a0] ;  /* 0x0000e800ff027b82 */ /* 0x000e220000000a00 */
[C---:B------:R-:W-:Y:S01]  /*0100*/  VIADD R0, R9.reuse, 0xffffffff ;  /* 0xffffffff09007836 */ /* 0x040fe20000000000 */
[----:B------:R-:W-:Y:S01]  /*0110*/  LOP3.LUT R12, R9, 0xf, RZ, 0xc0, !PT ;  /* 0x0000000f090c7812 */ /* 0x000fe200078ec0ff */
[----:B------:R-:W-:Y:S02]  /*0120*/  IMAD R13, R13, R9, RZ ;  /* 0x000000090d0d7224 */ /* 0x000fe400078e02ff */
[----:B------:R-:W-:Y:S01]  /*0130*/  IMAD.MOV.U32 R15, RZ, RZ, RZ ;  /* 0x000000ffff0f7224 */ /* 0x000fe200078e00ff */
[----:B------:R-:W-:Y:S01]  /*0140*/  ISETP.GE.U32.AND P0, PT, R0, 0xf, PT ;  /* 0x0000000f0000780c */ /* 0x000fe20003f06070 */
[----:B------:R-:W-:Y:S01]  /*0150*/  IMAD.WIDE.U32 R6, R13, 0x4, RZ ;  /* 0x000000040d067825 */ /* 0x000fe200078e00ff */
[----:B------:R-:W-:Y:S02]  /*0160*/  ISETP.NE.AND P1, PT, R12, RZ, PT ;  /* 0x000000ff0c00720c */ /* 0x000fe40003f25270 */
[----:B0-----:R-:W-:-:S05]  /*0170*/  IADD3 R4, P2, PT, R6, R2, RZ ;  /* 0x0000000206047210 */ /* 0x001fca0007f5e0ff */
[----:B------:R-:W-:-:S04]  /*0180*/  IMAD.X R5, R7, 0x1, R3, P2 ;  /* 0x0000000107057824 */ /* 0x000fc800010e0603 */
[----:B------:R-:W-:Y:S05]  /*0190*/  @!P0 BRA `(.L_x_54) ;  /* 0x0000000000788947 */ /* 0x000fea0003800000 */
[----:B------:R-:W0:Y:S01]  /*01a0*/  LDC.64 R10, c[0x0][0x3a0] ;  /* 0x0000e800ff0a7b82 */ /* 0x000e220000000a00 */
[----:B------:R-:W-:Y:S01]  /*01b0*/  LOP3.LUT R15, R9, 0x7ffffff0, RZ, 0xc0, !PT ;  /* 0x7ffffff0090f7812 */ /* 0x000fe200078ec0ff */
[----:B------:R-:W-:-:S04]  /*01c0*/  IMAD.MOV.U32 R17, RZ, RZ, 0x7fc00000 ;  /* 0x7fc00000ff117424 */ /* 0x000fc800078e00ff */
[----:B------:R-:W-:Y:S02]  /*01d0*/  IMAD.MOV R0, RZ, RZ, -R15 ;  /* 0x000000ffff007224 */ /* 0x000fe400078e0a0f */
[----:B0-----:R-:W-:-:S03]  /*01e0*/  IMAD.WIDE.U32 R10, R13, 0x4, R10 ;  /* 0x000000040d0a7825 */ /* 0x001fc600078e000a */
[----:B------:R-:W-:-:S05]  /*01f0*/  IADD3 R8, P0, PT, R10, 0x20, RZ ;  /* 0x000000200a087810 */ /* 0x000fca0007f1e0ff */
[----:B------:R-:W-:-:S08]  /*0200*/  IMAD.X R13, RZ, RZ, R11, P0 ;  /* 0x000000ffff0d7224 */ /* 0x000fd000000e060b */
.L_x_55:
[----:B0-----:R-:W-:Y:S02]  /*0210*/  IMAD.MOV.U32 R10, RZ, RZ, R8 ;  /* 0x000000ffff0a7224 */ /* 0x001fe400078e0008 */
[----:B------:R-:W-:Y:S02]  /*0220*/  IMAD.MOV.U32 R11, RZ, RZ, R13 ;  /* 0x000000ffff0b7224 */ /* 0x000fe400078e000d */
[----:B------:R-:W-:Y:S01]  /*0230*/  VIADD R0, R0, 0x10 ;  /* 0x0000001000007836 */ /* 0x000fe20000000000 */
[----:B------:R-:W-:Y:S02]  /*0240*/  IADD3 R8, P2, PT, R10, 0x40, RZ ;  /* 0x000000400a087810 */ /* 0x000fe40007f5e0ff */
[----:B------:R0:W-:Y:S02]  /*0250*/  STG.E desc[UR8][R10.64+-0x20], R17 ;  /* 0xffffe0110a007986 */ /* 0x0001e4000c101908 */
[----:B------:R-:W-:Y:S01]  /*0260*/  ISETP.NE.AND P0, PT, R0, RZ, PT ;  /* 0x000000ff0000720c */ /* 0x000fe20003f05270 */
[----:B------:R-:W-:Y:S01]  /*0270*/  IMAD.X R13, RZ, RZ, R11, P2 ;  /* 0x000000ffff0d7224 */ /* 0x000fe200010e060b */
[----:B------:R0:W-:Y:S04]  /*0280*/  STG.E desc[UR8][R10.64+-0x1c], R17 ;  /* 0xffffe4110a007986 */ /* 0x0001e8000c101908 */
        /* <DEDUP_REMOVED lines=13> */
[----:B------:R0:W-:Y:S01]  /*0360*/  STG.E desc[UR8][R10.64+0x1c], R17 ;  /* 0x00001c110a007986 */ /* 0x0001e2000c101908 */
[----:B------:R-:W-:Y:S05]  /*0370*/  @P0 BRA `(.L_x_55) ;  /* 0xfffffffc00a40947 */ /* 0x000fea000383ffff */
.L_x_54:
[----:B------:R-:W-:Y:S05]  /*0380*/  @!P1 BRA `(.L_x_56) ;  /* 0x0000000000a49947 */ /* 0x000fea0003800000 */
[----:B------:R-:W-:Y:S02]  /*0390*/  ISETP.GE.U32.AND P0, PT, R12, 0x8, PT ;  /* 0x000000080c00780c */ /* 0x000fe40003f06070 */
[----:B------:R-:W-:-:S04]  /*03a0*/  LOP3.LUT R8, R9, 0x7, RZ, 0xc0, !PT ;  /* 0x0000000709087812 */ /* 0x000fc800078ec0ff */
[----:B------:R-:W-:-:S07]  /*03b0*/  ISETP.NE.AND P1, PT, R8, RZ, PT ;  /* 0x000000ff0800720c */ /* 0x000fce0003f25270 */
[----:B------:R-:W-:Y:S06]  /*03c0*/  @!P0 BRA `(.L_x_57) ;  /* 0x00000000002c8947 */ /* 0x000fec0003800000 */
[----:B------:R-:W-:Y:S02]  /*03d0*/  IMAD.MOV.U32 R13, RZ, RZ, 0x7fc00000 ;  /* 0x7fc00000ff0d7424 */ /* 0x000fe400078e00ff */
[----:B0-----:R-:W-:-:S04]  /*03e0*/  IMAD.WIDE.U32 R10, R15, 0x4, R4 ;  /* 0x000000040f0a7825 */ /* 0x001fc800078e0004 */
[----:B------:R-:W-:Y:S01]  /*03f0*/  VIADD R15, R15, 0x8 ;  /* 0x000000080f0f7836 */ /* 0x000fe20000000000 */
[----:B------:R1:W-:Y:S04]  /*0400*/  STG.E desc[UR8][R10.64], R13 ;  /* 0x0000000d0a007986 */ /* 0x0003e8000c101908 */
[----:B------:R1:W-:Y:S04]  /*0410*/  STG.E desc[UR8][R10.64+0x4], R13 ;  /* 0x0000040d0a007986 */ /* 0x0003e8000c101908 */
[----:B------:R1:W-:Y:S04]  /*0420*/  STG.E desc[UR8][R10.64+0x8], R13 ;  /* 0x0000080d0a007986 */ /* 0x0003e8000c101908 */
[----:B------:R1:W-:Y:S04]  /*0430*/  STG.E desc[UR8][R10.64+0xc], R13 ;  /* 0x00000c0d0a007986 */ /* 0x0003e8000c101908 */
[----:B------:R1:W-:Y:S04]  /*0440*/  STG.E desc[UR8][R10.64+0x10], R13 ;  /* 0x0000100d0a007986 */ /* 0x0003e8000c101908 */
[----:B------:R1:W-:Y:S04]  /*0450*/  STG.E desc[UR8][R10.64+0x14], R13 ;  /* 0x0000140d0a007986 */ /* 0x0003e8000c101908 */
[----:B------:R1:W-:Y:S04]  /*0460*/  STG.E desc[UR8][R10.64+0x18], R13 ;  /* 0x0000180d0a007986 */ /* 0x0003e8000c101908 */
[----:B------:R1:W-:Y:S02]  /*0470*/  STG.E desc[UR8][R10.64+0x1c], R13 ;  /* 0x00001c0d0a007986 */ /* 0x0003e4000c101908 */
.L_x_57:
[----:B------:R-:W-:Y:S05]  /*0480*/  @!P1 BRA `(.L_x_56) ;  /* 0x0000000000649947 */ /* 0x000fea0003800000 */
[----:B------:R-:W-:Y:S02]  /*0490*/  ISETP.GE.U32.AND P0, PT, R8, 0x4, PT ;  /* 0x000000040800780c */ /* 0x000fe40003f06070 */
[----:B------:R-:W-:-:S04]  /*04a0*/  LOP3.LUT R0, R9, 0x3, RZ, 0xc0, !PT ;  /* 0x0000000309007812 */ /* 0x000fc800078ec0ff */
[----:B------:R-:W-:-:S07]  /*04b0*/  ISETP.NE.AND P1, PT, R0, RZ, PT ;  /* 0x000000ff0000720c */ /* 0x000fce0003f25270 */
[----:B------:R-:W-:Y:S06]  /*04c0*/  @!P0 BRA `(.L_x_58) ;  /* 0x00000000001c8947 */ /* 0x000fec0003800000 */
[----:B-1----:R-:W-:Y:S02]  /*04d0*/  IMAD.MOV.U32 R13, RZ, RZ, 0x7fc00000 ;  /* 0x7fc00000ff0d7424 */ /* 0x002fe400078e00ff */
[----:B0-----:R-:W-:-:S04]  /*04e0*/  IMAD.WIDE.U32 R10, R15, 0x4, R4 ;  /* 0x000000040f0a7825 */ /* 0x001fc800078e0004 */
[----:B------:R-:W-:Y:S01]  /*04f0*/  VIADD R15, R15, 0x4 ;  /* 0x000000040f0f7836 */ /* 0x000fe20000000000 */
[----:B------:R2:W-:Y:S04]  /*0500*/  STG.E desc[UR8][R10.64], R13 ;  /* 0x0000000d0a007986 */ /* 0x0005e8000c101908 */
[----:B------:R2:W-:Y:S04]  /*0510*/  STG.E desc[UR8][R10.64+0x4], R13 ;  /* 0x0000040d0a007986 */ /* 0x0005e8000c101908 */
[----:B------:R2:W-:Y:S04]  /*0520*/  STG.E desc[UR8][R10.64+0x8], R13 ;  /* 0x0000080d0a007986 */ /* 0x0005e8000c101908 */
[----:B------:R2:W-:Y:S02]  /*0530*/  STG.E desc[UR8][R10.64+0xc], R13 ;  /* 0x00000c0d0a007986 */ /* 0x0005e4000c101908 */
.L_x_58:
[----:B------:R-:W-:Y:S05]  /*0540*/  @!P1 BRA `(.L_x_56) ;  /* 0x0000000000349947 */ /* 0x000fea0003800000 */
[----:B012---:R-:W-:-:S04]  /*0550*/  IMAD.WIDE.U32 R10, R15, 0x4, R6 ;  /* 0x000000040f0a7825 */ /* 0x007fc800078e0006 */
[----:B------:R-:W-:Y:S01]  /*0560*/  IMAD.MOV R0, RZ, RZ, -R0 ;  /* 0x000000ffff007224 */ /* 0x000fe200078e0a00 */
[----:B------:R-:W-:Y:S01]  /*0570*/  IADD3 R8, P0, PT, R10, R2, RZ ;  /* 0x000000020a087210 */ /* 0x000fe20007f1e0ff */
[----:B------:R-:W-:-:S04]  /*0580*/  IMAD.MOV.U32 R15, RZ, RZ, 0x7fc00000 ;  /* 0x7fc00000ff0f7424 */ /* 0x000fc800078e00ff */
[----:B------:R-:W-:-:S08]  /*0590*/  IMAD.X R13, R11, 0x1, R3, P0 ;  /* 0x000000010b0d7824 */ /* 0x000fd000000e0603 */
.L_x_59:
[----:B------:R-:W-:Y:S01]  /*05a0*/  IMAD.MOV.U32 R10, RZ, RZ, R8 ;  /* 0x000000ffff0a7224 */ /* 0x000fe200078e0008 */
[----:B------:R-:W-:Y:S01]  /*05b0*/  IADD3 R8, P1, PT, R8, 0x4, RZ ;  /* 0x0000000408087810 */ /* 0x000fe20007f3e0ff */
[--C-:B------:R-:W-:Y:S02]  /*05c0*/  IMAD.MOV.U32 R11, RZ, RZ, R13.reuse ;  /* 0x000000ffff0b7224 */ /* 0x100fe400078e000d */
[----:B------:R-:W-:Y:S02]  /*05d0*/  VIADD R0, R0, 0x1 ;  /* 0x0000000100007836 */ /* 0x000fe40000000000 */
[----:B------:R-:W-:Y:S01]  /*05e0*/  IMAD.X R13, RZ, RZ, R13, P1 ;  /* 0x000000ffff0d7224 */ /* 0x000fe200008e060d */
[----:B------:R3:W-:Y:S02]  /*05f0*/  STG.E desc[UR8][R10.64], R15 ;  /* 0x0000000f0a007986 */ /* 0x0007e4000c101908 */
[----:B------:R-:W-:-:S13]  /*0600*/  ISETP.NE.AND P0, PT, R0, RZ, PT ;  /* 0x000000ff0000720c */ /* 0x000fda0003f05270 */
[----:B---3--:R-:W-:Y:S05]  /*0610*/  @P0 BRA `(.L_x_59) ;  /* 0xfffffffc00e00947 */ /* 0x008fea000383ffff */
.L_x_56:
[----:B------:R-:W-:Y:S01]  /*0620*/  VIMNMX.U32 R0, PT, PT, R36, R9, PT ;  /* 0x0000000924007248 */ /* 0x000fe20003fe0000 */
[----:B012---:R-:W-:-:S03]  /*0630*/  IMAD.MOV.U32 R11, RZ, RZ, RZ ;  /* 0x000000ffff0b7224 */ /* 0x007fc600078e00ff */
[C---:B------:R-:W-:Y:S02]  /*0640*/  ISETP.GE.U32.AND P0, PT, R0.reuse, 0x10, PT ;  /* 0x000000100000780c */ /* 0x040fe40003f06070 */
[----:B------:R-:W-:-:S04]  /*0650*/  LOP3.LUT R14, R0, 0xf, RZ, 0xc0, !PT ;  /* 0x0000000f000e7812 */ /* 0x000fc800078ec0ff */
[----:B------:R-:W-:-:S07]  /*0660*/  ISETP.NE.AND P1, PT, R14, RZ, PT ;  /* 0x000000ff0e00720c */ /* 0x000fce0003f25270 */
[----:B------:R-:W-:Y:S06]  /*0670*/  @!P0 BRA `(.L_x_60) ;  /* 0x00000000006c8947 */ /* 0x000fec0003800000 */
[----:B------:R-:W-:Y:S02]  /*0680*/  IADD3 R12, P0, PT, R4, 0x20, RZ ;  /* 0x00000020040c7810 */ /* 0x000fe40007f1e0ff */
[----:B------:R-:W-:-:S03]  /*0690*/  LOP3.LUT R11, R0, 0x7ffffff0, RZ, 0xc0, !PT ;  /* 0x7ffffff0000b7812 */ /* 0x000fc600078ec0ff */
[----:B------:R-:W-:Y:S02]  /*06a0*/  IMAD.X R13, RZ, RZ, R5, P0 ;  /* 0x000000ffff0d7224 */ /* 0x000fe400000e0605 */
[----:B------:R-:W-:-:S07]  /*06b0*/  IMAD.MOV R10, RZ, RZ, -R11 ;  /* 0x000000ffff0a7224 */ /* 0x000fce00078e0a0b */
.L_x_61:
[----:B0-----:R-:W-:Y:S02]  /*06c0*/  IMAD.MOV.U32 R8, RZ, RZ, R12 ;  /* 0x000000ffff087224 */ /* 0x001fe400078e000c */
[----:B------:R-:W-:Y:S02]  /*06d0*/  IMAD.MOV.U32 R9, RZ, RZ, R13 ;  /* 0x000000ffff097224 */ /* 0x000fe400078e000d */
[----:B------:R-:W-:Y:S01]  /*06e0*/  VIADD R10, R10, 0x10 ;  /* 0x000000100a0a7836 */ /* 0x000fe20000000000 */
[----:B------:R-:W-:Y:S02]  /*06f0*/  IADD3 R12, P2, PT, R8, 0x40, RZ ;  /* 0x00000040080c7810 */ /* 0x000fe40007f5e0ff */
[----:B------:R0:W-:Y:S02]  /*0700*/  STG.E desc[UR8][R8.64+-0x20], RZ ;  /* 0xffffe0ff08007986 */ /* 0x0001e4000c101908 */
[----:B------:R-:W-:Y:S01]  /*0710*/  ISETP.NE.AND P0, PT, R10, RZ, PT ;  /* 0x000000ff0a00720c */ /* 0x000fe20003f05270 */
[----:B------:R-:W-:Y:S01]  /*0720*/  IMAD.X R13, RZ, RZ, R9, P2 ;  /* 0x000000ffff0d7224 */ /* 0x000fe200010e0609 */
[----:B------:R0:W-:Y:S04]  /*0730*/  STG.E desc[UR8][R8.64+-0x1c], RZ ;  /* 0xffffe4ff08007986 */ /* 0x0001e8000c101908 */
        /* <DEDUP_REMOVED lines=13> */
[----:B------:R0:W-:Y:S01]  /*0810*/  STG.E desc[UR8][R8.64+0x1c], RZ ;  /* 0x00001cff08007986 */ /* 0x0001e2000c101908 */
[----:B------:R-:W-:Y:S05]  /*0820*/  @P0 BRA `(.L_x_61) ;  /* 0xfffffffc00a40947 */ /* 0x000fea000383ffff */
.L_x_60:
[----:B------:R-:W-:Y:S05]  /*0830*/  @!P1 BRA `(.L_x_62) ;  /* 0x00000000008c9947 */ /* 0x000fea0003800000 */
[----:B------:R-:W-:Y:S02]  /*0840*/  ISETP.GE.U32.AND P0, PT, R14, 0x8, PT ;  /* 0x000000080e00780c */ /* 0x000fe40003f06070 */
[----:B------:R-:W-:-:S04]  /*0850*/  LOP3.LUT R10, R0, 0x7, RZ, 0xc0, !PT ;  /* 0x00000007000a7812 */ /* 0x000fc800078ec0ff */
[----:B------:R-:W-:-:S07]  /*0860*/  ISETP.NE.AND P1, PT, R10, RZ, PT ;  /* 0x000000ff0a00720c */ /* 0x000fce0003f25270 */
[----:B------:R-:W-:Y:S06]  /*0870*/  @!P0 BRA `(.L_x_63) ;  /* 0x0000000000288947 */ /* 0x000fec0003800000 */
[----:B0-----:R-:W-:-:S04]  /*0880*/  IMAD.WIDE.U32 R8, R11, 0x4, R4 ;  /* 0x000000040b087825 */ /* 0x001fc800078e0004 */
[----:B------:R-:W-:Y:S01]  /*0890*/  VIADD R11, R11, 0x8 ;  /* 0x000000080b0b7836 */ /* 0x000fe20000000000 */
[----:B------:R1:W-:Y:S04]  /*08a0*/  STG.E desc[UR8][R8.64], RZ ;  /* 0x000000ff08007986 */ /* 0x0003e8000c101908 */
[----:B------:R1:W-:Y:S04]  /*08b0*/  STG.E desc[UR8][R8.64+0x4], RZ ;  /* 0x000004ff08007986 */ /* 0x0003e8000c101908 */
[----:B------:R1:W-:Y:S04]  /*08c0*/  STG.E desc[UR8][R8.64+0x8], RZ ;  /* 0x000008ff08007986 */ /* 0x0003e8000c101908 */
[----:B------:R1:W-:Y:S04]  /*08d0*/  STG.E desc[UR8][R8.64+0xc], RZ ;  /* 0x00000cff08007986 */ /* 0x0003e8000c101908 */
[----:B------:R1:W-:Y:S04]  /*08e0*/  STG.E desc[UR8][R8.64+0x10], RZ ;  /* 0x000010ff08007986 */ /* 0x0003e8000c101908 */
[----:B------:R1:W-:Y:S04]  /*08f0*/  STG.E desc[UR8][R8.64+0x14], RZ ;  /* 0x000014ff08007986 */ /* 0x0003e8000c101908 */
[----:B------:R1:W-:Y:S04]  /*0900*/  STG.E desc[UR8][R8.64+0x18], RZ ;  /* 0x000018ff08007986 */ /* 0x0003e8000c101908 */
[----:B------:R1:W-:Y:S02]  /*0910*/  STG.E desc[UR8][R8.64+0x1c], RZ ;  /* 0x00001cff08007986 */ /* 0x0003e4000c101908 */
.L_x_63:
[----:B------:R-:W-:Y:S05]  /*0920*/  @!P1 BRA `(.L_x_62) ;  /* 0x0000000000509947 */ /* 0x000fea0003800000 */
[----:B------:R-:W-:Y:S02]  /*0930*/  ISETP.GE.U32.AND P0, PT, R10, 0x4, PT ;  /* 0x000000040a00780c */ /* 0x000fe40003f06070 */
[----:B------:R-:W-:-:S04]  /*0940*/  LOP3.LUT R0, R0, 0x3, RZ, 0xc0, !PT ;  /* 0x0000000300007812 */ /* 0x000fc800078ec0ff */
[----:B------:R-:W-:-:S07]  /*0950*/  ISETP.NE.AND P1, PT, R0, RZ, PT ;  /* 0x000000ff0000720c */ /* 0x000fce0003f25270 */
[----:B01----:R-:W-:-:S04]  /*0960*/  @P0 IMAD.WIDE.U32 R8, R11, 0x4, R4 ;  /* 0x000000040b080825 */ /* 0x003fc800078e0004 */
[----:B------:R-:W-:Y:S01]  /*0970*/  @P0 VIADD R11, R11, 0x4 ;  /* 0x000000040b0b0836 */ /* 0x000fe20000000000 */
[----:B------:R2:W-:Y:S04]  /*0980*/  @P0 STG.E desc[UR8][R8.64], RZ ;  /* 0x000000ff08000986 */ /* 0x0005e8000c101908 */
[----:B------:R2:W-:Y:S04]  /*0990*/  @P0 STG.E desc[UR8][R8.64+0x4], RZ ;  /* 0x000004ff08000986 */ /* 0x0005e8000c101908 */
[----:B------:R2:W-:Y:S04]  /*09a0*/  @P0 STG.E desc[UR8][R8.64+0x8], RZ ;  /* 0x000008ff08000986 */ /* 0x0005e8000c101908 */
[----:B------:R2:W-:Y:S01]  /*09b0*/  @P0 STG.E desc[UR8][R8.64+0xc], RZ ;  /* 0x00000cff08000986 */ /* 0x0005e2000c101908 */
[----:B------:R-:W-:Y:S05]  /*09c0*/  @!P1 BRA `(.L_x_62) ;  /* 0x0000000000289947 */ /* 0x000fea0003800000 */
[----:B--2---:R-:W-:-:S04]  /*09d0*/  IMAD.WIDE.U32 R8, R11, 0x4, R6 ;  /* 0x000000040b087825 */ /* 0x004fc800078e0006 */
[----:B------:R-:W-:Y:S01]  /*09e0*/  IMAD.MOV R0, RZ, RZ, -R0 ;  /* 0x000000ffff007224 */ /* 0x000fe200078e0a00 */
[----:B------:R-:W-:-:S05]  /*09f0*/  IADD3 R2, P0, PT, R8, R2, RZ ;  /* 0x0000000208027210 */ /* 0x000fca0007f1e0ff */
[----:B------:R-:W-:-:S08]  /*0a00*/  IMAD.X R3, R9, 0x1, R3, P0 ;  /* 0x0000000109037824 */ /* 0x000fd000000e0603 */
.L_x_64:
[----:B------:R-:W-:Y:S01]  /*0a10*/  VIADD R0, R0, 0x1 ;  /* 0x0000000100007836 */ /* 0x000fe20000000000 */
[----:B------:R0:W-:Y:S04]  /*0a20*/  STG.E desc[UR8][R2.64], RZ ;  /* 0x000000ff02007986 */ /* 0x0001e8000c101908 */
[----:B------:R-:W-:Y:S02]  /*0a30*/  ISETP.NE.AND P0, PT, R0, RZ, PT ;  /* 0x000000ff0000720c */ /* 0x000fe40003f05270 */
[----:B0-----:R-:W-:-:S05]  /*0a40*/  IADD3 R2, P1, PT, R2, 0x4, RZ ;  /* 0x0000000402027810 */ /* 0x001fca0007f3e0ff */
[----:B------:R-:W-:-:S06]  /*0a50*/  IMAD.X R3, RZ, RZ, R3, P1 ;  /* 0x000000ffff037224 */ /* 0x000fcc00008e0603 */
[----:B------:R-:W-:Y:S05]  /*0a60*/  @P0 BRA `(.L_x_64) ;  /* 0xfffffffc00e80947 */ /* 0x000fea000383ffff */
.L_x_62:
[----:B------:R-:W-:Y:S01]  /*0a70*/  SHF.R.U32.HI R3, RZ, 0x1, R36 ;  /* 0x00000001ff037819 */ /* 0x000fe20000011624 */
[----:B------:R-:W-:Y:S02]  /*0a80*/  UMOV UR4, 0x408e2c19 ;  /* 0x408e2c1900047882 */ /* 0x000fe40000000000 */
[----:B012---:R-:W-:Y:S01]  /*0a90*/  IMAD.U32 R8, RZ, RZ, UR4 ;  /* 0x00000004ff087e24 */ /* 0x007fe2000f8e00ff */
[----:B------:R-:W-:-:S04]  /*0aa0*/  I2FP.F32.U32 R3, R3 ;  /* 0x0000000300037245 */ /* 0x000fc80000201000 */
[----:B------:R-:W0:Y:S08]  /*0ab0*/  MUFU.RCP R0, R3 ;  /* 0x0000000300007308 */ /* 0x000e300000001000 */
[----:B------:R-:W1:Y:S01]  /*0ac0*/  FCHK P0, -R8, R3 ;  /* 0x0000000308007302 */ /* 0x000e620000000100 */
[----:B0-----:R-:W-:-:S04]  /*0ad0*/  FFMA R9, -R3, R0, 1 ;  /* 0x3f80000003097423 */ /* 0x001fc80000000100 */
[----:B------:R-:W-:-:S04]  /*0ae0*/  FFMA R0, R0, R9, R0 ;  /* 0x0000000900007223 */ /* 0x000fc80000000000 */
[----:B------:R-:W-:-:S04]  /*0af0*/  FFMA R2, R0, -4.4428830146789550781, RZ ;  /* 0xc08e2c1900027823 */ /* 0x000fc800000000ff */
[----:B------:R-:W-:-:S04]  /*0b00*/  FFMA R9, -R3, R2, -4.4428830146789550781 ;  /* 0xc08e2c1903097423 */ /* 0x000fc80000000102 */
[----:B------:R-:W-:Y:S01]  /*0b10*/  FFMA R0, R0, R9, R2 ;  /* 0x0000000900007223 */ /* 0x000fe20000000002 */
[----:B-1----:R-:W-:Y:S06]  /*0b20*/  @!P0 BRA `(.L_x_65) ;  /* 0x00000000000c8947 */ /* 0x002fec0003800000 */
[----:B------:R-:W-:Y:S01]  /*0b30*/  IMAD.MOV.U32 R0, RZ, RZ, -0x3f71d3e7 ;  /* 0xc08e2c19ff007424 */ /* 0x000fe200078e00ff */
[----:B------:R-:W-:-:S07]  /*0b40*/  MOV R8, 0xb60 ;  /* 0x00000b6000087802 */ /* 0x000fce0000000f00 */
[----:B------:R-:W-:Y:S05]  /*0b50*/  CALL.REL.NOINC `($__internal_7_$__cuda_sm3x_div_rn_noftz_f32_slowpath) ;  /* 0x0000002800547944 */ /* 0x000fea0003c00000 */
.L_x_65:
        /* <DEDUP_REMOVED lines=19> */
[----:B------:R-:W-:Y:S05]  /*0c90*/  CALL.REL.NOINC `($__internal_7_$__cuda_sm3x_div_rn_noftz_f32_slowpath) ;  /* 0x0000002800047944 */ /* 0x000fea0003c00000 */
.L_x_66:
[----:B------:R-:W0:Y:S01]  /*0ca0*/  LDCU UR7, c[0x0][0x398] ;  /* 0x00007300ff0777ac */ /* 0x000e220008000800 */
[----:B------:R-:W1:Y:S01]  /*0cb0*/  LDC R3, c[0x0][0x390] ;  /* 0x0000e400ff037b82 */ /* 0x000e620000000800 */
[----:B------:R-:W-:-:S04]  /*0cc0*/  FMUL.RZ R0, R0, 0.15915493667125701904 ;  /* 0x3e22f98300007820 */ /* 0x000fc8000040c000 */
[----:B------:R2:W3:Y:S01]  /*0cd0*/  MUFU.COS R9, R0 ;  /* 0x0000000000097308 */ /* 0x0004e20000000000 */
[----:B0-----:R-:W-:-:S04]  /*0ce0*/  UISETP.LT.AND UP0, UPT, URZ, UR7, UPT ;  /* 0x00000007ff00728c */ /* 0x001fc8000bf01270 */
[----:B------:R-:W-:-:S06]  /*0cf0*/  USEL UR6, URZ, UR7, !UP0 ;  /* 0x00000007ff067287 */ /* 0x000fcc000c000000 */
[----:B-1----:R-:W-:-:S13]  /*0d00*/  ISETP.LE.U32.AND P0, PT, R3, UR6, PT ;  /* 0x0000000603007c0c */ /* 0x002fda000bf03070 */
[----:B--23--:R-:W-:Y:S05]  /*0d10*/  @P0 EXIT ;  /* 0x000000000000094d */ /* 0x00cfea0003800000 */
[----:B------:R-:W-:Y:S01]  /*0d20*/  ISETP.GE.U32.AND P0, PT, R36, 0x10, PT ;  /* 0x000000102400780c */ /* 0x000fe20003f06070 */
[----:B------:R-:W-:Y:S01]  /*0d30*/  FMUL R12, R12, R9 ;  /* 0x000000090c0c7220 */ /* 0x000fe20000400000 */
[----:B------:R-:W-:Y:S01]  /*0d40*/  LOP3.LUT R14, R36, 0xf, RZ, 0xc0, !PT ;  /* 0x0000000f240e7812 */ /* 0x000fe200078ec0ff */
[----:B------:R-:W-:Y:S01]  /*0d50*/  FADD R15, R2, 1 ;  /* 0x3f800000020f7421 */ /* 0x000fe20000000000 */
[----:B------:R-:W-:Y:S02]  /*0d60*/  IMAD.MOV.U32 R13, RZ, RZ, RZ ;  /* 0x000000ffff0d7224 */ /* 0x000fe400078e00ff */
[----:B------:R-:W-:-:S07]  /*0d70*/  ISETP.NE.AND P1, PT, R14, RZ, PT ;  /* 0x000000ff0e00720c */ /* 0x000fce0003f25270 */
[----:B------:R-:W-:Y:S06]  /*0d80*/  @!P0 BRA `(.L_x_67) ;  /* 0x0000000000488947 */ /* 0x000fec0003800000 */
[----:B------:R-:W0:Y:S01]  /*0d90*/  S2UR UR5, SR_CgaCtaId ;  /* 0x00000000000579c3 */ /* 0x000e220000008800 */
[----:B------:R-:W-:Y:S01]  /*0da0*/  LOP3.LUT R13, R36, 0x7ffffff0, RZ, 0xc0, !PT ;  /* 0x7ffffff0240d7812 */ /* 0x000fe200078ec0ff */
[----:B------:R-:W-:Y:S01]  /*0db0*/  UMOV UR4, 0x400 ;  /* 0x0000040000047882 */ /* 0x000fe20000000000 */
[----:B------:R-:W-:Y:S02]  /*0dc0*/  IMAD.MOV.U32 R8, RZ, RZ, 0x7fc00000 ;  /* 0x7fc00000ff087424 */ /* 0x000fe400078e00ff */
[----:B------:R-:W-:Y:S02]  /*0dd0*/  IMAD.MOV.U32 R9, RZ, RZ, 0x7fc00000 ;  /* 0x7fc00000ff097424 */ /* 0x000fe400078e00ff */
[----:B------:R-:W-:Y:S02]  /*0de0*/  IMAD.MOV.U32 R10, RZ, RZ, 0x7fc00000 ;  /* 0x7fc00000ff0a7424 */ /* 0x000fe400078e00ff */
[----:B------:R-:W-:Y:S02]  /*0df0*/  IMAD.MOV.U32 R11, RZ, RZ, 0x7fc00000 ;  /* 0x7fc00000ff0b7424 */ /* 0x000fe400078e00ff */
[----:B------:R-:W-:Y:S01]  /*0e00*/  IMAD.MOV R0, RZ, RZ, -R13 ;  /* 0x000000ffff007224 */ /* 0x000fe200078e0a0d */
[----:B0-----:R-:W-:-:S04]  /*0e10*/  ULEA UR4, UR5, UR4, 0x18 ;  /* 0x0000000405047291 */ /* 0x001fc8000f8ec0ff */
[----:B------:R-:W-:-:S12]  /*0e20*/  UIADD3 UR4, UPT, UPT, UR4, 0x20, URZ ;  /* 0x0000002004047890 */ /* 0x000fd8000fffe0ff */
.L_x_68:
        /* <DEDUP_REMOVED lines=8> */
.L_x_67:
[----:B------:R-:W-:Y:S02]  /*0eb0*/  IMAD.U32 R35, RZ, RZ, UR6 ;  /* 0x00000006ff237e24 */ /* 0x000fe4000f8e00ff */
[----:B------:R-:W-:Y:S01]  /*0ec0*/  FADD R0, -R12, R15 ;  /* 0x0000000f0c007221 */ /* 0x000fe20000000100 */
[----:B------:R-:W-:Y:S06]  /*0ed0*/  @!P1 BRA `(.L_x_69) ;  /* 0x0000000000a89947 */ /* 0x000fec0003800000 */
[----:B------:R-:W-:Y:S02]  /*0ee0*/  ISETP.GE.U32.AND P0, PT, R14, 0x8, PT ;  /* 0x000000080e00780c */ /* 0x000fe40003f06070 */
[----:B------:R-:W-:-:S04]  /*0ef0*/  LOP3.LUT R15, R36, 0x7, RZ, 0xc0, !PT ;  /* 0x00000007240f7812 */ /* 0x000fc800078ec0ff */
[----:B------:R-:W-:-:S07]  /*0f00*/  ISETP.NE.AND P1, PT, R15, RZ, PT ;  /* 0x000000ff0f00720c */ /* 0x000fce0003f25270 */
[----:B------:R-:W-:Y:S06]  /*0f10*/  @!P0 BRA `(.L_x_70) ;  /* 0x00000000002c8947 */ /* 0x000fec0003800000 */
[----:B0-----:R-:W0:Y:S01]  /*0f20*/  S2R R10, SR_CgaCtaId ;  /* 0x00000000000a7919 */ /* 0x001e220000008800 */
[----:B------:R-:W-:Y:S01]  /*0f30*/  MOV R9, 0x400 ;  /* 0x0000040000097802 */ /* 0x000fe20000000f00 */
[----:B------:R-:W-:Y:S02]  /*0f40*/  IMAD.MOV.U32 R8, RZ, RZ, 0x7fc00000 ;  /* 0x7fc00000ff087424 */ /* 0x000fe400078e00ff */
[----:B------:R-:W-:Y:S01]  /*0f50*/  IMAD.MOV.U32 R11, RZ, RZ, 0x7fc00000 ;  /* 0x7fc00000ff0b7424 */ /* 0x000fe200078e00ff */
[----:B0-----:R-:W-:Y:S01]  /*0f60*/  LEA R14, R10, R9, 0x18 ;  /* 0x000000090a0e7211 */ /* 0x001fe200078ec0ff */
[----:B------:R-:W-:Y:S02]  /*0f70*/  IMAD.MOV.U32 R9, RZ, RZ, 0x7fc00000 ;  /* 0x7fc00000ff097424 */ /* 0x000fe400078e00ff */
[----:B------:R-:W-:Y:S02]  /*0f80*/  IMAD.MOV.U32 R10, RZ, RZ, 0x7fc00000 ;  /* 0x7fc00000ff0a7424 */ /* 0x000fe400078e00ff */
[----:B------:R-:W-:-:S02]  /*0f90*/  IMAD R14, R13, 0x4, R14 ;  /* 0x000000040d0e7824 */ /* 0x000fc400078e020e */
[----:B------:R-:W-:-:S03]  /*0fa0*/  VIADD R13, R13, 0x8 ;  /* 0x000000080d0d7836 */ /* 0x000fc60000000000 */
[----:B------:R1:W-:Y:S04]  /*0fb0*/  STS.128 [R14], R8 ;  /* 0x000000080e007388 */ /* 0x0003e80000000c00 */
[----:B------:R1:W-:Y:S02]  /*0fc0*/  STS.128 [R14+0x10], R8 ;  /* 0x000010080e007388 */ /* 0x0003e40000000c00 */
.L_x_70:
[----:B------:R-:W-:Y:S05]  /*0fd0*/  @!P1 BRA `(.L_x_69) ;  /* 0x0000000000689947 */ /* 0x000fea0003800000 */
[----:B------:R-:W-:Y:S02]  /*0fe0*/  ISETP.GE.U32.AND P0, PT, R15, 0x4, PT ;  /* 0x000000040f00780c */ /* 0x000fe40003f06070 */
[----:B-1----:R-:W-:-:S04]  /*0ff0*/  LOP3.LUT R14, R36, 0x3, RZ, 0xc0, !PT ;  /* 0x00000003240e7812 */ /* 0x002fc800078ec0ff */
[----:B------:R-:W-:-:S07]  /*1000*/  ISETP.NE.AND P1, PT, R14, RZ, PT ;  /* 0x000000ff0e00720c */ /* 0x000fce0003f25270 */
[----:B------:R-:W-:Y:S06]  /*1010*/  @!P0 BRA `(.L_x_71) ;  /* 0x0000000000288947 */ /* 0x000fec0003800000 */
[----:B0-----:R-:W0:Y:S01]  /*1020*/  S2R R10, SR_CgaCtaId ;  /* 0x00000000000a7919 */ /* 0x001e220000008800 */
[----:B------:R-:W-:Y:S01]  /*1030*/  MOV R9, 0x400 ;  /* 0x0000040000097802 */ /* 0x000fe20000000f00 */
[----:B------:R-:W-:Y:S01]  /*1040*/  IMAD.MOV.U32 R8, RZ, RZ, 0x7fc00000 ;  /* 0x7fc00000ff087424 */ /* 0x000fe200078e00ff */
[----:B------:R-:W-:Y:S02]  /*1050*/  MOV R11, 0x7fc00000 ;  /* 0x7fc00000000b7802 */ /* 0x000fe40000000f00 */
[----:B0-----:R-:W-:Y:S01]  /*1060*/  LEA R16, R10, R9, 0x18 ;  /* 0x000000090a107211 */ /* 0x001fe200078ec0ff */
[----:B------:R-:W-:Y:S02]  /*1070*/  IMAD.MOV.U32 R9, RZ, RZ, 0x7fc00000 ;  /* 0x7fc00000ff097424 */ /* 0x000fe400078e00ff */
[----:B------:R-:W-:Y:S02]  /*1080*/  IMAD.MOV.U32 R10, RZ, RZ, 0x7fc00000 ;  /* 0x7fc00000ff0a7424 */ /* 0x000fe400078e00ff */
[----:B------:R-:W-:-:S02]  /*1090*/  IMAD R16, R13, 0x4, R16 ;  /* 0x000000040d107824 */ /* 0x000fc400078e0210 */
[----:B------:R-:W-:-:S03]  /*10a0*/  VIADD R13, R13, 0x4 ;  /* 0x000000040d0d7836 */ /* 0x000fc60000000000 */
[----:B------:R1:W-:Y:S04]  /*10b0*/  STS.128 [R16], R8 ;  /* 0x0000000810007388 */ /* 0x0003e80000000c00 */
.L_x_71:
[----:B------:R-:W-:Y:S05]  /*10c0*/  @!P1 BRA `(.L_x_69) ;  /* 0x00000000002c9947 */ /* 0x000fea0003800000 */
[----:B01----:R-:W0:Y:S01]  /*10d0*/  S2R R9, SR_CgaCtaId ;  /* 0x0000000000097919 */ /* 0x003e220000008800 */
[----:B------:R-:W-:Y:S01]  /*10e0*/  MOV R8, 0x400 ;  /* 0x0000040000087802 */ /* 0x000fe20000000f00 */
[----:B------:R-:W-:Y:S02]  /*10f0*/  IMAD.MOV R14, RZ, RZ, -R14 ;  /* 0x000000ffff0e7224 */ /* 0x000fe400078e0a0e */
[----:B------:R-:W-:Y:S01]  /*1100*/  IMAD.MOV.U32 R10, RZ, RZ, 0x7fc00000 ;  /* 0x7fc00000ff0a7424 */ /* 0x000fe200078e00ff */
[----:B0-----:R-:W-:-:S05]  /*1110*/  LEA R8, R9, R8, 0x18 ;  /* 0x0000000809087211 */ /* 0x001fca00078ec0ff */
[----:B------:R-:W-:-:S07]  /*1120*/  IMAD R13, R13, 0x4, R8 ;  /* 0x000000040d0d7824 */ /* 0x000fce00078e0208 */
.L_x_72:
[----:B------:R-:W-:Y:S01]  /*1130*/  VIADD R14, R14, 0x1 ;  /* 0x000000010e0e7836 */ /* 0x000fe20000000000 */
[----:B------:R0:W-:Y:S04]  /*1140*/  STS [R13], R10 ;  /* 0x0000000a0d007388 */ /* 0x0001e80000000800 */
[----:B------:R-:W-:Y:S01]  /*1150*/  ISETP.NE.AND P0, PT, R14, RZ, PT ;  /* 0x000000ff0e00720c */ /* 0x000fe20003f05270 */
[----:B0-----:R-:W-:-:S12]  /*1160*/  VIADD R13, R13, 0x4 ;  /* 0x000000040d0d7836 */ /* 0x001fd80000000000 */
[----:B------:R-:W-:Y:S05]  /*1170*/  @P0 BRA `(.L_x_72) ;  /* 0xfffffffc00ec0947 */ /* 0x000fea000383ffff */
.L_x_69:
[----:B------:R-:W-:-:S04]  /*1180*/  ISETP.GE.U32.AND P0, PT, R36, R3, PT ;  /* 0x000000032400720c */ /* 0x000fc80003f06070 */
[----:B------:R-:W-:-:S13]  /*1190*/  ISETP.GE.OR P0, PT, R36, UR7, P0 ;  /* 0x0000000724007c0c */ /* 0x000fda0008706670 */
[----:B------:R-:W-:Y:S05]  /*11a0*/  @P0 BRA `(.L_x_73) ;  /* 0x0000000400400947 */ /* 0x000fea0003800000 */
[----:B------:R-:W-:-:S04]  /*11b0*/  VIMNMX.U32 R3, PT, PT, R3, UR7, PT ;  /* 0x0000000703037c48 */ /* 0x000fc8000bfe0000 */
[----:B------:R-:W-:-:S05]  /*11c0*/  VIADDMNMX.U32 R3, R36, 0x1, R3, !PT ;  /* 0x0000000124037846 */ /* 0x000fca0007800003 */
[----:B01----:R-:W-:Y:S02]  /*11d0*/  IMAD.IADD R10, R3, 0x1, -R36 ;  /* 0x00000001030a7824 */ /* 0x003fe400078e0a24 */
[----:B------:R-:W-:-:S03]  /*11e0*/  IMAD.IADD R3, R36, 0x1, -R3 ;  /* 0x0000000124037824 */ /* 0x000fc600078e0a03 */
[----:B------:R-:W-:Y:S02]  /*11f0*/  LOP3.LUT R15, R10, 0xf, RZ, 0xc0, !PT ;  /* 0x0000000f0a0f7812 */ /* 0x000fe400078ec0ff */
[----:B------:R-:W-:Y:S01]  /*1200*/  ISETP.GT.U32.AND P0, PT, R3, -0x10, PT ;  /* 0xfffffff00300780c */ /* 0x000fe20003f04070 */
[----:B------:R-:W-:Y:S01]  /*1210*/  IMAD.MOV.U32 R3, RZ, RZ, R36 ;  /* 0x000000ffff037224 */ /* 0x000fe200078e0024 */
[----:B------:R-:W-:-:S11]  /*1220*/  ISETP.NE.AND P1, PT, R15, RZ, PT ;  /* 0x000000ff0f00720c */ /* 0x000fd60003f25270 */
[----:B------:R-:W-:Y:S05]  /*1230*/  @P0 BRA `(.L_x_74) ;  /* 0x0000000000800947 */ /* 0x000fea0003800000 */
[----:B------:R-:W0:Y:S01]  /*1240*/  LDCU.64 UR4, c[0x0][0x3a0] ;  /* 0x00007400ff0477ac */ /* 0x000e220008000a00 */
[----:B------:R-:W-:-:S04]  /*1250*/  IMAD.WIDE.U32 R8, R36, 0x4, R6 ;  /* 0x0000000424087825 */ /* 0x000fc800078e0006 */
[----:B------:R-:W-:Y:S01]  /*1260*/  IMAD.MOV.U32 R3, RZ, RZ, R36 ;  /* 0x000000ffff037224 */ /* 0x000fe200078e0024 */
[----:B0-----:R-:W-:Y:S02]  /*1270*/  IADD3 R13, P0, PT, R8, UR4, RZ ;  /* 0x00000004080d7c10 */ /* 0x001fe4000ff1e0ff */
[----:B------:R-:W-:Y:S02]  /*1280*/  LOP3.LUT R8, R10, 0xfffffff0, RZ, 0xc0, !PT ;  /* 0xfffffff00a087812 */ /* 0x000fe400078ec0ff */
[----:B------:R-:W-:-:S03]  /*1290*/  IADD3 R13, P2, PT, R13, 0x20, RZ ;  /* 0x000000200d0d7810 */ /* 0x000fc60007f5e0ff */
[----:B------:R-:W-:Y:S01]  /*12a0*/  IMAD.MOV R11, RZ, RZ, -R8 ;  /* 0x000000ffff0b7224 */ /* 0x000fe200078e0a08 */
[----:B------:R-:W-:-:S09]  /*12b0*/  IADD3.X R14, PT, PT, RZ, UR5, R9, P2, P0 ;  /* 0x00000005ff0e7c10 */ /* 0x000fd200097e0409 */
.L_x_75:
[----:B0-----:R-:W-:Y:S02]  /*12c0*/  IMAD.MOV.U32 R8, RZ, RZ, R13 ;  /* 0x000000ffff087224 */ /* 0x001fe400078e000d */
[----:B------:R-:W-:Y:S02]  /*12d0*/  IMAD.MOV.U32 R9, RZ, RZ, R14 ;  /* 0x000000ffff097224 */ /* 0x000fe400078e000e */
[----:B------:R-:W-:Y:S01]  /*12e0*/  VIADD R11, R11, 0x10 ;  /* 0x000000100b0b7836 */ /* 0x000fe20000000000 */
[----:B------:R-:W-:Y:S01]  /*12f0*/  IADD3 R13, P2, PT, R8, 0x40, RZ ;  /* 0x00000040080d7810 */ /* 0x000fe20007f5e0ff */
[----:B------:R-:W-:Y:S01]  /*1300*/  VIADD R3, R3, 0x10 ;  /* 0x0000001003037836 */ /* 0x000fe20000000000 */
        /* <DEDUP_REMOVED lines=19> */
.L_x_74:
        /* <DEDUP_REMOVED lines=15> */
.L_x_76:
[----:B------:R-:W-:Y:S05]  /*1530*/  @!P1 BRA `(.L_x_73) ;  /* 0x00000000005c9947 */ /* 0x000fea0003800000 */
[----:B------:R-:W-:Y:S02]  /*1540*/  ISETP.GE.U32.AND P0, PT, R11, 0x4, PT ;  /* 0x000000040b00780c */ /* 0x000fe40003f06070 */
[----:B------:R-:W-:-:S04]  /*1550*/  LOP3.LUT R10, R10, 0x3, RZ, 0xc0, !PT ;  /* 0x000000030a0a7812 */ /* 0x000fc800078ec0ff */
[----:B------:R-:W-:-:S07]  /*1560*/  ISETP.NE.AND P1, PT, R10, RZ, PT ;  /* 0x000000ff0a00720c */ /* 0x000fce0003f25270 */
[----:B------:R-:W-:-:S04]  /*1570*/  @P0 IMAD.WIDE.U32 R4, R3, 0x4, R4 ;  /* 0x0000000403040825 */ /* 0x000fc800078e0004 */
[----:B------:R-:W-:Y:S01]  /*1580*/  @P0 VIADD R3, R3, 0x4 ;  /* 0x0000000403030836 */ /* 0x000fe20000000000 */
[----:B------:R2:W-:Y:S04]  /*1590*/  @P0 STG.E desc[UR8][R4.64], RZ ;  /* 0x000000ff04000986 */ /* 0x0005e8000c101908 */
[----:B------:R2:W-:Y:S04]  /*15a0*/  @P0 STG.E desc[UR8][R4.64+0x4], RZ ;  /* 0x000004ff04000986 */ /* 0x0005e8000c101908 */
[----:B------:R2:W-:Y:S04]  /*15b0*/  @P0 STG.E desc[UR8][R4.64+0x8], RZ ;  /* 0x000008ff04000986 */ /* 0x0005e8000c101908 */
[----:B------:R2:W-:Y:S01]  /*15c0*/  @P0 STG.E desc[UR8][R4.64+0xc], RZ ;  /* 0x00000cff04000986 */ /* 0x0005e2000c101908 */
[----:B------:R-:W-:Y:S05]  /*15d0*/  @!P1 BRA `(.L_x_73) ;  /* 0x0000000000349947 */ /* 0x000fea0003800000 */
[----:B------:R-:W3:Y:S01]  /*15e0*/  LDCU.64 UR4, c[0x0][0x3a0] ;  /* 0x00007400ff0477ac */ /* 0x000ee20008000a00 */
[----:B------:R-:W-:-:S04]  /*15f0*/  IMAD.WIDE.U32 R6, R3, 0x4, R6 ;  /* 0x0000000403067825 */ /* 0x000fc800078e0006 */
[----:B------:R-:W-:Y:S01]  /*1600*/  IMAD.MOV R10, RZ, RZ, -R10 ;  /* 0x000000ffff0a7224 */ /* 0x000fe200078e0a0a */
[----:B---3--:R-:W-:-:S04]  /*1610*/  IADD3 R3, P0, PT, R6, UR4, RZ ;  /* 0x0000000406037c10 */ /* 0x008fc8000ff1e0ff */
[----:B------:R-:W-:-:S09]  /*1620*/  IADD3.X R6, PT, PT, R7, UR5, RZ, P0, !PT ;  /* 0x0000000507067c10 */ /* 0x000fd200087fe4ff */
.L_x_77:
[----:B--2---:R-:W-:Y:S01]  /*1630*/  IMAD.MOV.U32 R4, RZ, RZ, R3 ;  /* 0x000000ffff047224 */ /* 0x004fe200078e0003 */
[----:B------:R-:W-:Y:S01]  /*1640*/  IADD3 R3, P1, PT, R3, 0x4, RZ ;  /* 0x0000000403037810 */ /* 0x000fe20007f3e0ff */
[--C-:B------:R-:W-:Y:S02]  /*1650*/  IMAD.MOV.U32 R5, RZ, RZ, R6.reuse ;  /* 0x000000ffff057224 */ /* 0x100fe400078e0006 */
[----:B------:R-:W-:Y:S02]  /*1660*/  VIADD R10, R10, 0x1 ;  /* 0x000000010a0a7836 */ /* 0x000fe40000000000 */
[----:B------:R-:W-:Y:S01]  /*1670*/  IMAD.X R6, RZ, RZ, R6, P1 ;  /* 0x000000ffff067224 */ /* 0x000fe200008e0606 */
[----:B------:R3:W-:Y:S02]  /*1680*/  STG.E desc[UR8][R4.64], RZ ;  /* 0x000000ff04007986 */ /* 0x0007e4000c101908 */
[----:B------:R-:W-:-:S13]  /*1690*/  ISETP.NE.AND P0, PT, R10, RZ, PT ;  /* 0x000000ff0a00720c */ /* 0x000fda0003f05270 */
[----:B---3--:R-:W-:Y:S05]  /*16a0*/  @P0 BRA `(.L_x_77) ;  /* 0xfffffffc00e00947 */ /* 0x008fea000383ffff */
.L_x_73:
[----:B------:R-:W2:Y:S08]  /*16b0*/  I2F.F64.U32 R6, R36 ;  /* 0x0000002400067312 */ /* 0x000eb00000201800 */
[----:B--2---:R-:W0:Y:S01]  /*16c0*/  MUFU.RCP64H R5, R7 ;  /* 0x0000000700057308 */ /* 0x004e220000001800 */
[----:B------:R-:W-:-:S05]  /*16d0*/  VIADD R4, R7, 0x300402 ;  /* 0x0030040207047836 */ /* 0x000fca0000000000 */
[----:B------:R-:W-:Y:S01]  /*16e0*/  FSETP.GEU.AND P0, PT, |R4|, 5.8789094863358348022e-39, PT ;  /* 0x004004020400780b */ /* 0x000fe20003f0e200 */
[----:B01----:R-:W-:-:S08]  /*16f0*/  DFMA R8, -R6, R4, 1 ;  /* 0x3ff000000608742b */ /* 0x003fd00000000104 */
[----:B------:R-:W-:-:S08]  /*1700*/  DFMA R8, R8, R8, R8 ;  /* 0x000000080808722b */ /* 0x000fd00000000008 */
[----:B------:R-:W-:-:S08]  /*1710*/  DFMA R8, R4, R8, R4 ;  /* 0x000000080408722b */ /* 0x000fd00000000004 */
[----:B------:R-:W-:-:S08]  /*1720*/  DFMA R14, -R6, R8, 1 ;  /* 0x3ff00000060e742b */ /* 0x000fd00000000108 */
[----:B------:R-:W-:Y:S01]  /*1730*/  DFMA R14, R8, R14, R8 ;  /* 0x0000000e080e722b */ /* 0x000fe20000000008 */
[----:B------:R-:W-:Y:S10]  /*1740*/  @P0 BRA `(.L_x_78) ;  /* 0x0000000000100947 */ /* 0x000ff40003800000 */
[----:B------:R-:W-:Y:S02]  /*1750*/  LOP3.LUT R3, R7, 0x7fffffff, RZ, 0xc0, !PT ;  /* 0x7fffffff07037812 */ /* 0x000fe400078ec0ff */
[----:B------:R-:W-:-:S03]  /*1760*/  MOV R4, 0x1790 ;  /* 0x0000179000047802 */ /* 0x000fc60000000f00 */
[----:B------:R-:W-:-:S07]  /*1770*/  VIADD R10, R3, 0xfff00000 ;  /* 0xfff00000030a7836 */ /* 0x000fce0000000000 */
[----:B------:R-:W-:Y:S05]  /*1780*/  CALL.REL.NOINC `($__internal_4_$__cuda_sm20_dblrcp_rn_slowpath_v3) ;  /* 0x0000001000907944 */ /* 0x000fea0003c00000 */
.L_x_78:
[----:B------:R-:W-:Y:S01]  /*1790*/  FMUL R0, R0, 0.5 ;  /* 0x3f00000000007820 */ /* 0x000fe20000400000 */
[----:B------:R-:W0:Y:S01]  /*17a0*/  F2F.F64.F32 R12, R12 ;  /* 0x0000000c000c7310 */ /* 0x000e220000201800 */
[----:B------:R-:W-:Y:S01]  /*17b0*/  IMAD.MOV.U32 R34, RZ, RZ, RZ ;  /* 0x000000ffff227224 */ /* 0x000fe200078e00ff */
[----:B------:R-:W-:Y:S01]  /*17c0*/  CS2R R32, SRZ ;  /* 0x0000000000207805 */ /* 0x000fe2000001ff00 */
[----:B------:R-:W-:Y:S01]  /*17d0*/  IMAD.MOV.U32 R7, RZ, RZ, RZ ;  /* 0x000000ffff077224 */ /* 0x000fe200078e00ff */
[----:B------:R-:W-:Y:S01]  /*17e0*/  CS2R R18, SRZ ;  /* 0x0000000000127805 */ /* 0x000fe2000001ff00 */
[----:B------:R-:W-:-:S03]  /*17f0*/  UMOV UR4, URZ ;  /* 0x000000ff00047c82 */ /* 0x000fc60008000000 */
[----:B------:R1:W2:Y:S08]  /*1800*/  F2F.F64.F32 R10, R2 ;  /* 0x00000002000a7310 */ /* 0x0002b00000201800 */
[----:B0-----:R1:W3:Y:S02]  /*1810*/  F2F.F64.F32 R8, R0 ;  /* 0x0000000000087310 */ /* 0x0012e40000201800 */
.L_x_88:
[----:B------:R-:W1:Y:S02]  /*1820*/  LDC.64 R4, c[0x0][0x380] ;  /* 0x0000e000ff047b82 */ /* 0x000e640000000a00 */
[----:B01----:R-:W-:-:S05]  /*1830*/  IMAD.WIDE.U32 R2, R35, 0x4, R4 ;  /* 0x0000000423027825 */ /* 0x003fca00078e0004 */
[----:B------:R-:W4:Y:S02]  /*1840*/  LDG.E.CONSTANT R6, desc[UR8][R2.64] ;  /* 0x0000000802067981 */ /* 0x000f24000c1e9900 */
[----:B----4-:R-:W-:-:S13]  /*1850*/  FSETP.NE.AND P0, PT, |R6|, +INF , PT ;  /* 0x7f8000000600780b */ /* 0x010fda0003f05200 */
[----:B------:R-:W-:Y:S05]  /*1860*/  @P0 BRA `(.L_x_79) ;  /* 0x0000000400100947 */ /* 0x000fea0003800000 */
[----:B------:R-:W-:Y:S02]  /*1870*/  ISETP.LE.AND P0, PT, R36, UR4, PT ;  /* 0x0000000424007c0c */ /* 0x000fe4000bf03270 */
[----:B------:R-:W-:-:S11]  /*1880*/  CS2R R18, SRZ ;  /* 0x0000000000127805 */ /* 0x000fd6000001ff00 */
[----:B------:R-:W-:Y:S05]  /*1890*/  @P0 BRA `(.L_x_80) ;  /* 0x0000000000800947 */ /* 0x000fea0003800000 */
[-C--:B------:R-:W-:Y:S01]  /*18a0*/  IABS R6, R36.reuse ;  /* 0x0000002400067213 */ /* 0x080fe20000000000 */
[----:B------:R-:W-:Y:S01]  /*18b0*/  VIADD R0, R33, UR4 ;  /* 0x0000000421007c36 */ /* 0x000fe20008000000 */
[----:B------:R-:W-:Y:S01]  /*18c0*/  IABS R16, R36 ;  /* 0x0000002400107213 */ /* 0x000fe20000000000 */
[----:B------:R-:W-:Y:S01]  /*18d0*/  UIADD3 UR4, UPT, UPT, UR4, 0x1, URZ ;  /* 0x0000000104047890 */ /* 0x000fe2000fffe0ff */
[----:B------:R-:W0:Y:S02]  /*18e0*/  I2F.RP R4, R6 ;  /* 0x0000000600047306 */ /* 0x000e240000209400 */
[----:B------:R-:W-:Y:S01]  /*18f0*/  ISETP.GE.AND P2, PT, R0, RZ, PT ;  /* 0x000000ff0000720c */ /* 0x000fe20003f46270 */
[----:B------:R-:W-:-:S05]  /*1900*/  IMAD.MOV R16, RZ, RZ, -R16 ;  /* 0x000000ffff107224 */ /* 0x000fca00078e0a10 */
[----:B0-----:R-:W0:Y:S02]  /*1910*/  MUFU.RCP R4, R4 ;  /* 0x0000000400047308 */ /* 0x001e240000001000 */
[----:B0-----:R-:W-:Y:S01]  /*1920*/  VIADD R2, R4, 0xffffffe ;  /* 0x0ffffffe04027836 */ /* 0x001fe20000000000 */
[----:B------:R-:W-:Y:S02]  /*1930*/  IABS R4, R0 ;  /* 0x0000000000047213 */ /* 0x000fe40000000000 */
[----:B------:R-:W-:-:S03]  /*1940*/  MOV R0, 0x400 ;  /* 0x0000040000007802 */ /* 0x000fc60000000f00 */
[----:B------:R0:W1:Y:S02]  /*1950*/  F2I.FTZ.U32.TRUNC.NTZ R3, R2 ;  /* 0x0000000200037305 */ /* 0x000064000021f000 */
[----:B0-----:R-:W-:Y:S02]  /*1960*/  IMAD.MOV.U32 R2, RZ, RZ, RZ ;  /* 0x000000ffff027224 */ /* 0x001fe400078e00ff */
[----:B-1----:R-:W-:-:S04]  /*1970*/  IMAD.MOV R5, RZ, RZ, -R3 ;  /* 0x000000ffff057224 */ /* 0x002fc800078e0a03 */
[----:B------:R-:W-:-:S04]  /*1980*/  IMAD R5, R5, R6, RZ ;  /* 0x0000000605057224 */ /* 0x000fc800078e02ff */
[----:B------:R-:W-:Y:S02]  /*1990*/  IMAD.HI.U32 R3, R3, R5, R2 ;  /* 0x0000000503037227 */ /* 0x000fe400078e0002 */
[----:B------:R-:W0:Y:S02]  /*19a0*/  S2R R5, SR_CgaCtaId ;  /* 0x0000000000057919 */ /* 0x000e240000008800 */
[----:B------:R-:W-:Y:S02]  /*19b0*/  IMAD.MOV.U32 R2, RZ, RZ, R16 ;  /* 0x000000ffff027224 */ /* 0x000fe400078e0010 */
[----:B------:R-:W-:-:S04]  /*19c0*/  IMAD.HI.U32 R3, R3, R4, RZ ;  /* 0x0000000403037227 */ /* 0x000fc800078e00ff */
[----:B------:R-:W-:Y:S02]  /*19d0*/  IMAD R3, R3, R2, R4 ;  /* 0x0000000203037224 */ /* 0x000fe400078e0204 */
[----:B------:R-:W-:-:S03]  /*19e0*/  IMAD.MOV.U32 R2, RZ, RZ, 0x7fc00000 ;  /* 0x7fc00000ff027424 */ /* 0x000fc600078e00ff */
[----:B------:R-:W-:-:S13]  /*19f0*/  ISETP.GT.U32.AND P0, PT, R6, R3, PT ;  /* 0x000000030600720c */ /* 0x000fda0003f04070 */
[----:B------:R-:W-:Y:S01]  /*1a00*/  @!P0 IMAD.IADD R3, R3, 0x1, -R6 ;  /* 0x0000000103038824 */ /* 0x000fe200078e0a06 */
[----:B------:R-:W-:-:S04]  /*1a10*/  ISETP.NE.AND P0, PT, R36, RZ, PT ;  /* 0x000000ff2400720c */ /* 0x000fc80003f05270 */
[----:B------:R-:W-:Y:S02]  /*1a20*/  ISETP.GT.U32.AND P1, PT, R6, R3, PT ;  /* 0x000000030600720c */ /* 0x000fe40003f24070 */
[----:B0-----:R-:W-:-:S11]  /*1a30*/  LEA R0, R5, R0, 0x18 ;  /* 0x0000000005007211 */ /* 0x001fd600078ec0ff */
[----:B------:R-:W-:-:S04]  /*1a40*/  @!P1 IMAD.IADD R3, R3, 0x1, -R6 ;  /* 0x0000000103039824 */ /* 0x000fc800078e0a06 */
[----:B------:R-:W-:Y:S01]  /*1a50*/  @!P2 IMAD.MOV R3, RZ, RZ, -R3 ;  /* 0x000000ffff03a224 */ /* 0x000fe200078e0a03 */
[----:B------:R-:W-:-:S05]  /*1a60*/  @!P0 LOP3.LUT R3, RZ, R36, RZ, 0x33, !PT ;  /* 0x00000024ff038212 */ /* 0x000fca00078e33ff */
[----:B------:R-:W-:-:S05]  /*1a70*/  IMAD R3, R3, 0x4, R0 ;  /* 0x0000000403037824 */ /* 0x000fca00078e0200 */
[----:B------:R0:W-:Y:S01]  /*1a80*/  STS [R3], R2 ;  /* 0x0000000203007388 */ /* 0x0001e20000000800 */
[----:B------:R-:W-:Y:S05]  /*1a90*/  BRA `(.L_x_81) ;  /* 0x0000000c00b87947 */ /* 0x000fea0003800000 */
.L_x_80:
[-C--:B------:R-:W-:Y:S02]  /*1aa0*/  IABS R0, R36.reuse ;  /* 0x0000002400007213 */ /* 0x080fe40000000000 */
[----:B------:R-:W-:Y:S02]  /*1ab0*/  IADD3 R4, PT, PT, R33, 0x1, RZ ;  /* 0x0000000121047810 */ /* 0x000fe40007ffe0ff */
[----:B------:R-:W0:Y:S01]  /*1ac0*/  I2F.RP R5, R0 ;  /* 0x0000000000057306 */ /* 0x000e220000209400 */
[----:B------:R-:W-:Y:S02]  /*1ad0*/  IABS R6, R36 ;  /* 0x0000002400067213 */ /* 0x000fe40000000000 */
[----:B------:R-:W-:Y:S02]  /*1ae0*/  IABS R16, R4 ;  /* 0x0000000400107213 */ /* 0x000fe40000000000 */
[----:B------:R-:W-:Y:S01]  /*1af0*/  ISETP.GE.AND P1, PT, R4, RZ, PT ;  /* 0x000000ff0400720c */ /* 0x000fe20003f26270 */
[----:B------:R-:W-:Y:S01]  /*1b00*/  IMAD.MOV R20, RZ, RZ, -R6 ;  /* 0x000000ffff147224 */ /* 0x000fe200078e0a06 */
[----:B------:R-:W-:Y:S01]  /*1b10*/  ISETP.NE.AND P2, PT, R36, RZ, PT ;  /* 0x000000ff2400720c */ /* 0x000fe20003f45270 */
[----:B0-----:R-:W0:Y:S02]  /*1b20*/  MUFU.RCP R5, R5 ;  /* 0x0000000500057308 */ /* 0x001e240000001000 */
[----:B0-----:R-:W-:-:S02]  /*1b30*/  VIADD R2, R5, 0xffffffe ;  /* 0x0ffffffe05027836 */ /* 0x001fc40000000000 */
[----:B------:R-:W0:Y:S04]  /*1b40*/  S2R R5, SR_CgaCtaId ;  /* 0x0000000000057919 */ /* 0x000e280000008800 */
[----:B------:R1:W4:Y:S02]  /*1b50*/  F2I.FTZ.U32.TRUNC.NTZ R3, R2 ;  /* 0x0000000200037305 */ /* 0x000324000021f000 */
[----:B-1----:R-:W-:Y:S02]  /*1b60*/  IMAD.MOV.U32 R2, RZ, RZ, RZ ;  /* 0x000000ffff027224 */ /* 0x002fe400078e00ff */
[----:B----4-:R-:W-:-:S04]  /*1b70*/  IMAD.MOV R17, RZ, RZ, -R3 ;  /* 0x000000ffff117224 */ /* 0x010fc800078e0a03 */
[----:B------:R-:W-:-:S04]  /*1b80*/  IMAD R17, R17, R0, RZ ;  /* 0x0000000011117224 */ /* 0x000fc800078e02ff */
[----:B------:R-:W-:-:S04]  /*1b90*/  IMAD.HI.U32 R6, R3, R17, R2 ;  /* 0x0000001103067227 */ /* 0x000fc800078e0002 */
[----:B------:R-:W-:Y:S02]  /*1ba0*/  IMAD.MOV.U32 R3, RZ, RZ, R16 ;  /* 0x000000ffff037224 */ /* 0x000fe400078e0010 */
[----:B------:R-:W-:Y:S02]  /*1bb0*/  IMAD.MOV.U32 R16, RZ, RZ, R20 ;  /* 0x000000ffff107224 */ /* 0x000fe400078e0014 */
[----:B------:R-:W-:-:S04]  /*1bc0*/  IMAD.HI.U32 R2, R6, R3, RZ ;  /* 0x0000000306027227 */ /* 0x000fc800078e00ff */
[----:B------:R-:W-:Y:S01]  /*1bd0*/  IMAD R3, R2, R16, R3 ;  /* 0x0000001002037224 */ /* 0x000fe200078e0203 */
[----:B------:R-:W-:-:S04]  /*1be0*/  MOV R2, 0x400 ;  /* 0x0000040000027802 */ /* 0x000fc80000000f00 */
[----:B------:R-:W-:Y:S02]  /*1bf0*/  ISETP.GT.U32.AND P0, PT, R0, R3, PT ;  /* 0x000000030000720c */ /* 0x000fe40003f04070 */
[----:B0-----:R-:W-:Y:S01]  /*1c00*/  LEA R2, R5, R2, 0x18 ;  /* 0x0000000205027211 */ /* 0x001fe200078ec0ff */
[----:B------:R-:W-:-:S04]  /*1c10*/  IMAD.MOV.U32 R5, RZ, RZ, 0x7fc00000 ;  /* 0x7fc00000ff057424 */ /* 0x000fc800078e00ff */
[----:B------:R-:W-:-:S05]  /*1c20*/  IMAD R2, R33, 0x4, R2 ;  /* 0x0000000421027824 */ /* 0x000fca00078e0202 */
[----:B------:R1:W-:Y:S01]  /*1c30*/  STS [R2], R5 ;  /* 0x0000000502007388 */ /* 0x0003e20000000800 */
[----:B------:R-:W-:-:S05]  /*1c40*/  @!P0 IMAD.IADD R3, R3, 0x1, -R0 ;  /* 0x0000000103038824 */ /* 0x000fca00078e0a00 */
[----:B------:R-:W-:-:S13]  /*1c50*/  ISETP.GT.U32.AND P0, PT, R0, R3, PT ;  /* 0x000000030000720c */ /* 0x000fda0003f04070 */
[----:B------:R-:W-:-:S04]  /*1c60*/  @!P0 IMAD.IADD R3, R3, 0x1, -R0 ;  /* 0x0000000103038824 */ /* 0x000fc800078e0a00 */
[----:B------:R-:W-:Y:S01]  /*1c70*/  @!P1 IMAD.MOV R3, RZ, RZ, -R3 ;  /* 0x000000ffff039224 */ /* 0x000fe200078e0a03 */
[----:B------:R-:W-:-:S05]  /*1c80*/  @!P2 LOP3.LUT R3, RZ, R36, RZ, 0x33, !PT ;  /* 0x00000024ff03a212 */ /* 0x000fca00078e33ff */
[----:B------:R-:W-:Y:S01]  /*1c90*/  IMAD.MOV.U32 R33, RZ, RZ, R3 ;  /* 0x000000ffff217224 */ /* 0x000fe200078e0003 */
[----:B-1----:R-:W-:Y:S06]  /*1ca0*/  BRA `(.L_x_81) ;  /* 0x0000000c00347947 */ /* 0x002fec0003800000 */
.L_x_79:
[----:B------:R-:W-:Y:S01]  /*1cb0*/  ISETP.NE.AND P0, PT, R35, RZ, PT ;  /* 0x000000ff2300720c */ /* 0x000fe20003f05270 */
[----:B------:R-:W-:-:S12]  /*1cc0*/  IMAD.MOV.U32 R0, RZ, RZ, R6 ;  /* 0x000000ffff007224 */ /* 0x000fd800078e0006 */
[----:B------:R-:W-:-:S04]  /*1cd0*/  @P0 VIADD R3, R35, 0xffffffff ;  /* 0xffffffff23030836 */ /* 0x000fc80000000000 */
[----:B------:R-:W-:-:S05]  /*1ce0*/  @P0 IMAD.WIDE.U32 R2, R3, 0x4, R4 ;  /* 0x0000000403020825 */ /* 0x000fca00078e0004 */
[----:B------:R0:W4:Y:S01]  /*1cf0*/  @P0 LDG.E.CONSTANT R0, desc[UR8][R2.64] ;  /* 0x0000000802000981 */ /* 0x000122000c1e9900 */
[----:B------:R-:W-:-:S04]  /*1d00*/  ISETP.NE.AND P0, PT, R32, 0x1, PT ;  /* 0x000000012000780c */ /* 0x000fc80003f05270 */
[----:B------:R-:W-:-:S13]  /*1d10*/  ISETP.LT.OR P2, PT, R32, 0x1, !P0 ;  /* 0x000000012000780c */ /* 0x000fda0004741670 */
[----:B------:R-:W-:Y:S01]  /*1d20*/  @!P2 F2F.F64.F32 R4, R6 ;  /* 0x000000060004a310 */ /* 0x000fe20000201800 */
[----:B------:R-:W-:-:S04]  /*1d30*/  @!P2 FSETP.NE.AND P0, PT, |R7|, +INF , PT ;  /* 0x7f8000000700a80b */ /* 0x000fc80003f05200 */
[----:B------:R-:W-:Y:S02]  /*1d40*/  @!P2 FSEL R21, R7, R6, P0 ;  /* 0x000000060715a208 */ /* 0x000fe40000000000 */
[----:B------:R-:W-:-:S04]  /*1d50*/  @!P2 FSETP.NE.AND P0, PT, |R34|, +INF , PT ;  /* 0x7f8000002200a80b */ /* 0x000fc80003f05200 */
[----:B------:R-:W-:Y:S02]  /*1d60*/  @!P2 FSEL R20, R34, R21, P0 ;  /* 0x000000152214a208 */ /* 0x000fe40000000000 */
[----:B------:R-:W-:Y:S02]  /*1d70*/  PLOP3.LUT P0, PT, PT, PT, PT, 0x80, 0x8 ;  /* 0x000000000008781c */ /* 0x000fe40003f0f070 */
[----:B0-----:R-:W-:Y:S08]  /*1d80*/  @!P2 F2F.F64.F32 R2, R20 ;  /* 0x000000140002a310 */ /* 0x001ff00000201800 */
[----:B----4-:R0:W1:Y:S02]  /*1d90*/  @!P2 F2F.F64.F32 R16, R0 ;  /* 0x000000000010a310 */ /* 0x0100640000201800 */
[----:B0-----:R-:W-:Y:S01]  /*1da0*/  MOV R0, 0x400 ;  /* 0x0000040000007802 */ /* 0x001fe20000000f00 */
[----:B-1----:R-:W-:-:S05]  /*1db0*/  @!P2 DADD R4, R4, R16 ;  /* 0x000000000404a229 */ /* 0x002fca0000000010 */
[----:B------:R-:W0:Y:S03]  /*1dc0*/  @!P2 F2F.F64.F32 R16, R21 ;  /* 0x000000150010a310 */ /* 0x000e260000201800 */
[----:B---3--:R-:W-:-:S08]  /*1dd0*/  @!P2 DMUL R4, R8, R4 ;  /* 0x000000040804a228 */ /* 0x008fd00000000000 */
[----:B0-----:R-:W-:Y:S01]  /*1de0*/  @!P2 DFMA R4, R12, R16, R4 ;  /* 0x000000100c04a22b */ /* 0x001fe20000000004 */
[----:B------:R-:W0:Y:S07]  /*1df0*/  S2R R17, SR_CgaCtaId ;  /* 0x0000000000117919 */ /* 0x000e2e0000008800 */
[----:B--2---:R-:W-:Y:S01]  /*1e00*/  @!P2 DFMA R2, -R10, R2, R4 ;  /* 0x000000020a02a22b */ /* 0x004fe20000000104 */
[----:B------:R-:W-:Y:S02]  /*1e10*/  IMAD.MOV.U32 R5, RZ, RZ, 0x1 ;  /* 0x00000001ff057424 */ /* 0x000fe400078e00ff */
[----:B------:R-:W-:-:S03]  /*1e20*/  @!P2 IMAD.MOV.U32 R5, RZ, RZ, RZ ;  /* 0x000000ffff05a224 */ /* 0x000fc600078e00ff */
[----:B------:R-:W1:Y:S02]  /*1e30*/  @!P2 F2F.F32.F64 R6, R2 ;  /* 0x000000020006a310 */ /* 0x000e640000301000 */
[----:B-1----:R-:W-:-:S04]  /*1e40*/  FSETP.NE.AND P1, PT, |R6|, +INF , PT ;  /* 0x7f8000000600780b */ /* 0x002fc80003f25200 */
[----:B------:R-:W-:Y:S02]  /*1e50*/  ISETP.NE.OR P1, PT, R36, UR4, !P1 ;  /* 0x0000000424007c0c */ /* 0x000fe4000cf25670 */
[----:B0-----:R-:W-:-:S11]  /*1e60*/  LEA R0, R17, R0, 0x18 ;  /* 0x0000000011007211 */ /* 0x001fd600078ec0ff */
[----:B------:R-:W-:Y:S05]  /*1e70*/  @P1 BRA `(.L_x_82) ;  /* 0x0000000400941947 */ /* 0x000fea0003800000 */
[----:B------:R-:W-:-:S06]  /*1e80*/  IMAD R4, R33, 0x4, R0 ;  /* 0x0000000421047824 */ /* 0x000fcc00078e0200 */
[----:B------:R-:W0:Y:S02]  /*1e90*/  LDS R4, [R4] ;  /* 0x0000000004047984 */ /* 0x000e240000000800 */
[----:B0-----:R-:W-:-:S13]  /*1ea0*/  FSETP.NE.AND P1, PT, |R4|, +INF , PT ;  /* 0x7f8000000400780b */ /* 0x001fda0003f25200 */
[----:B------:R-:W-:Y:S05]  /*1eb0*/  @!P1 BRA `(.L_x_82) ;  /* 0x0000000400849947 */ /* 0x000fea0003800000 */
[----:B------:R-:W-:Y:S01]  /*1ec0*/  F2F.F64.F32 R16, R4 ;  /* 0x0000000400107310 */ /* 0x000fe20000201800 */
[----:B------:R-:W-:Y:S01]  /*1ed0*/  IMAD.MOV.U32 R27, RZ, RZ, 0x1 ;  /* 0x00000001ff1b7424 */ /* 0x000fe200078e00ff */
[----:B------:R-:W-:-:S06]  /*1ee0*/  CS2R R22, SRZ ;  /* 0x0000000000167805 */ /* 0x000fcc000001ff00 */
[----:B------:R-:W0:Y:S02]  /*1ef0*/  F2F.F64.F32 R2, R6 ;  /* 0x0000000600027310 */ /* 0x000e240000201800 */
[----:B0-----:R-:W-:-:S08]  /*1f00*/  DADD R16, R16, -R2 ;  /* 0x0000000010107229 */ /* 0x001fd00000000802 */
[----:B------:R-:W-:-:S11]  /*1f10*/  DMUL R16, R16, R14 ;  /* 0x0000000e10107228 */ /* 0x000fd60000000000 */
.L_x_83:
[----:B------:R-:W-:-:S04]  /*1f20*/  IADD3 R21, PT, PT, -R27, R33, R36 ;  /* 0x000000211b157210 */ /* 0x000fc80007ffe124 */
[----:B------:R-:W-:-:S04]  /*1f30*/  ISETP.GE.AND P1, PT, R21, R36, PT ;  /* 0x000000241500720c */ /* 0x000fc80003f26270 */
[----:B------:R-:W-:-:S05]  /*1f40*/  SEL R4, R36, RZ, P1 ;  /* 0x000000ff24047207 */ /* 0x000fca0000800000 */
[----:B------:R-:W-:-:S04]  /*1f50*/  IMAD.IADD R21, R21, 0x1, -R4 ;  /* 0x0000000115157824 */ /* 0x000fc800078e0a04 */
[----:B------:R-:W-:-:S05]  /*1f60*/  IMAD R21, R21, 0x4, R0 ;  /* 0x0000000415157824 */ /* 0x000fca00078e0200 */
[----:B------:R-:W0:Y:S02]  /*1f70*/  LDS R4, [R21] ;  /* 0x0000000015047984 */ /* 0x000e240000000800 */
[----:B0-----:R-:W-:-:S13]  /*1f80*/  FSETP.NE.AND P1, PT, |R4|, +INF , PT ;  /* 0x7f8000000400780b */ /* 0x001fda0003f25200 */
[----:B------:R-:W-:Y:S05]  /*1f90*/  @!P1 BRA `(.L_x_82) ;  /* 0x00000004004c9947 */ /* 0x000fea0003800000 */
[----:B------:R0:W1:Y:S01]  /*1fa0*/  I2F.F64.U32 R24, R27 ;  /* 0x0000001b00187312 */ /* 0x0000620000201800 */
[----:B------:R-:W-:-:S07]  /*1fb0*/  ISETP.NE.AND P1, PT, R27, R36, PT ;  /* 0x000000241b00720c */ /* 0x000fce0003f25270 */
[----:B------:R-:W2:Y:S01]  /*1fc0*/  F2F.F64.F32 R20, R4 ;  /* 0x0000000400147310 */ /* 0x000ea20000201800 */
[----:B0-----:R-:W-:Y:S01]  /*1fd0*/  VIADD R27, R27, 0x1 ;  /* 0x000000011b1b7836 */ /* 0x001fe20000000000 */
[----:B-1----:R-:W-:-:S08]  /*1fe0*/  DFMA R24, R24, R16, R2 ;  /* 0x000000101818722b */ /* 0x002fd00000000002 */
[----:B--2---:R-:W-:-:S08]  /*1ff0*/  DADD R20, R24, -R20 ;  /* 0x0000000018147229 */ /* 0x004fd00000000814 */
        /* <DEDUP_REMOVED lines=9> */
[----:B------:R-:W-:Y:S01]  /*2090*/  DFMA R16, R18, UR6, R2 ;  /* 0x0000000612107c2b */ /* 0x000fe20008000002 */
[----:B------:R-:W-:-:S09]  /*20a0*/  CS2R R18, SRZ ;  /* 0x0000000000127805 */ /* 0x000fd2000001ff00 */
        /* <DEDUP_REMOVED lines=35> */
[----:B------:R-:W-:Y:S05]  /*22e0*/  CALL.REL.NOINC `($__internal_6_$__cuda_sm20_dsqrt_rn_f64_mediumpath_v1) ;  /* 0x0000000c00c47944 */ /* 0x000fea0003c00000 */
.L_x_84:
[----:B------:R-:W0:Y:S01]  /*22f0*/  MUFU.RCP64H R3, R27 ;  /* 0x0000001b00037308 */ /* 0x000e220000001800 */
[----:B------:R-:W-:Y:S01]  /*2300*/  IMAD.MOV.U32 R2, RZ, RZ, 0x1 ;  /* 0x00000001ff027424 */ /* 0x000fe200078e00ff */
[----:B------:R-:W-:-:S05]  /*2310*/  FSETP.GEU.AND P2, PT, |R23|, 6.5827683646048100446e-37, PT ;  /* 0x036000001700780b */ /* 0x000fca0003f4e200 */
        /* <DEDUP_REMOVED lines=14> */
[----:B------:R-:W-:Y:S05]  /*2400*/  CALL.REL.NOINC `($__internal_5_$__cuda_sm20_div_rn_f64_full) ;  /* 0x00000008000c7944 */ /* 0x000fea0003c00000 */
[----:B------:R-:W-:Y:S02]  /*2410*/  IMAD.MOV.U32 R2, RZ, RZ, R0 ;  /* 0x000000ffff027224 */ /* 0x000fe400078e0000 */
[----:B------:R-:W-:-:S07]  /*2420*/  IMAD.MOV.U32 R3, RZ, RZ, R19 ;  /* 0x000000ffff037224 */ /* 0x000fce00078e0013 */
.L_x_85:
[----:B------:R-:W0:Y:S01]  /*2430*/  S2R R0, SR_CTAID.X ;  /* 0x0000000000007919 */ /* 0x000e220000002500 */
[----:B------:R-:W0:Y:S01]  /*2440*/  LDC R21, c[0x0][0x390] ;  /* 0x0000e400ff157b82 */ /* 0x000e220000000800 */
[----:B------:R-:W1:Y:S07]  /*2450*/  F2F.F32.F64 R3, R2 ;  /* 0x0000000200037310 */ /* 0x000e6e0000301000 */
[----:B------:R-:W2:Y:S01]  /*2460*/  LDC.64 R18, c[0x0][0x3a0] ;  /* 0x0000e800ff127b82 */ /* 0x000ea20000000a00 */
[----:B0-----:R-:W-:-:S04]  /*2470*/  IMAD R21, R0, R21, RZ ;  /* 0x0000001500157224 */ /* 0x001fc800078e02ff */
[----:B--2---:R-:W-:-:S04]  /*2480*/  IMAD.WIDE.U32 R18, R21, 0x4, R18 ;  /* 0x0000000415127825 */ /* 0x004fc800078e0012 */
[----:B------:R-:W-:-:S04]  /*2490*/  IMAD.WIDE.U32 R20, R35, 0x4, R18 ;  /* 0x0000000423147825 */ /* 0x000fc800078e0012 */
[----:B------:R-:W-:Y:S01]  /*24a0*/  IMAD.MOV.U32 R18, RZ, RZ, R16 ;  /* 0x000000ffff127224 */ /* 0x000fe200078e0010 */
[----:B-1----:R0:W-:Y:S01]  /*24b0*/  STG.E desc[UR8][R20.64], R3 ;  /* 0x0000000314007986 */ /* 0x0021e2000c101908 */
[----:B------:R-:W-:-:S07]  /*24c0*/  IMAD.MOV.U32 R19, RZ, RZ, R17 ;  /* 0x000000ffff137224 */ /* 0x000fce00078e0011 */
.L_x_82:
[----:B------:R-:W-:Y:S02]  /*24d0*/  ISETP.LE.AND P2, PT, R36, UR4, PT ;  /* 0x0000000424007c0c */ /* 0x000fe4000bf43270 */
[----:B------:R-:W-:-:S04]  /*24e0*/  FSETP.NE.AND P1, PT, |R6|, +INF , PT ;  /* 0x7f8000000600780b */ /* 0x000fc80003f25200 */
[----:B0-----:R-:W-:Y:S02]  /*24f0*/  FSEL R3, R18, RZ, P1 ;  /* 0x000000ff12037208 */ /* 0x001fe40000800000 */
[----:B------:R-:W-:Y:S02]  /*2500*/  FSEL R17, R19, RZ, P1 ;  /* 0x000000ff13117208 */ /* 0x000fe40000800000 */
[----:B------:R-:W-:Y:S02]  /*2510*/  FSEL R3, R3, RZ, P2 ;  /* 0x000000ff03037208 */ /* 0x000fe40001000000 */
[----:B------:R-:W-:Y:S02]  /*2520*/  FSEL R17, R17, RZ, P2 ;  /* 0x000000ff11117208 */ /* 0x000fe40001000000 */
[----:B------:R-:W-:Y:S02]  /*2530*/  FSEL R18, R3, R18, P0 ;  /* 0x0000001203127208 */ /* 0x000fe40000000000 */
[----:B------:R-:W-:-:S02]  /*2540*/  FSEL R19, R17, R19, P0 ;  /* 0x0000001311137208 */ /* 0x000fc40000000000 */
[----:B------:R-:W-:Y:S01]  /*2550*/  FSEL R0, R6, +QNAN , P1 ;  /* 0x7fc0000006007808 */ /* 0x000fe20000800000 */
[----:B------:R-:W-:Y:S06]  /*2560*/  @P2 BRA `(.L_x_86) ;  /* 0x00000000007c2947 */ /* 0x000fec0003800000 */
[-C--:B------:R-:W-:Y:S01]  /*2570*/  IABS R4, R36.reuse ;  /* 0x0000002400047213 */ /* 0x080fe20000000000 */
[----:B------:R-:W-:Y:S01]  /*2580*/  VIADD R16, R33, UR4 ;  /* 0x0000000421107c36 */ /* 0x000fe20008000000 */
[----:B------:R-:W-:Y:S01]  /*2590*/  IABS R22, R36 ;  /* 0x0000002400167213 */ /* 0x000fe20000000000 */
[----:B------:R-:W-:Y:S01]  /*25a0*/  UIADD3 UR4, UPT, UPT, UR4, 0x1, URZ ;  /* 0x0000000104047890 */ /* 0x000fe2000fffe0ff */
[----:B------:R-:W0:Y:S01]  /*25b0*/  I2F.RP R17, R4 ;  /* 0x0000000400117306 */ /* 0x000e220000209400 */
[----:B------:R-:W-:Y:S02]  /*25c0*/  ISETP.NE.AND P3, PT, R36, RZ, PT ;  /* 0x000000ff2400720c */ /* 0x000fe40003f65270 */
[----:B------:R-:W-:Y:S01]  /*25d0*/  IABS R20, R16 ;  /* 0x0000001000147213 */ /* 0x000fe20000000000 */
[----:B------:R-:W-:Y:S01]  /*25e0*/  IMAD.MOV R22, RZ, RZ, -R22 ;  /* 0x000000ffff167224 */ /* 0x000fe200078e0a16 */
[----:B------:R-:W-:-:S03]  /*25f0*/  ISETP.GE.AND P2, PT, R16, RZ, PT ;  /* 0x000000ff1000720c */ /* 0x000fc60003f46270 */
[----:B0-----:R-:W0:Y:S02]  /*2600*/  MUFU.RCP R17, R17 ;  /* 0x0000001100117308 */ /* 0x001e240000001000 */
[----:B0-----:R-:W-:-:S06]  /*2610*/  VIADD R2, R17, 0xffffffe ;  /* 0x0ffffffe11027836 */ /* 0x001fcc0000000000 */
[----:B------:R0:W1:Y:S02]  /*2620*/  F2I.FTZ.U32.TRUNC.NTZ R3, R2 ;  /* 0x0000000200037305 */ /* 0x000064000021f000 */
[----:B0-----:R-:W-:Y:S02]  /*2630*/  IMAD.MOV.U32 R2, RZ, RZ, RZ ;  /* 0x000000ffff027224 */ /* 0x001fe400078e00ff */
[----:B-1----:R-:W-:-:S04]  /*2640*/  IMAD.MOV R21, RZ, RZ, -R3 ;  /* 0x000000ffff157224 */ /* 0x002fc800078e0a03 */
[----:B------:R-:W-:-:S04]  /*2650*/  IMAD R21, R21, R4, RZ ;  /* 0x0000000415157224 */ /* 0x000fc800078e02ff */
[----:B------:R-:W-:Y:S01]  /*2660*/  IMAD.HI.U32 R21, R3, R21, R2 ;  /* 0x0000001503157227 */ /* 0x000fe200078e0002 */
[----:B------:R-:W-:-:S03]  /*2670*/  MOV R3, 0x400 ;  /* 0x0000040000037802 */ /* 0x000fc60000000f00 */
[----:B------:R-:W-:Y:S02]  /*2680*/  IMAD.MOV.U32 R2, RZ, RZ, R22 ;  /* 0x000000ffff027224 */ /* 0x000fe400078e0016 */
[----:B------:R-:W-:-:S04]  /*2690*/  IMAD.HI.U32 R21, R21, R20, RZ ;  /* 0x0000001415157227 */ /* 0x000fc800078e00ff */
[----:B------:R-:W-:Y:S02]  /*26a0*/  IMAD R2, R21, R2, R20 ;  /* 0x0000000215027224 */ /* 0x000fe400078e0214 */
[----:B------:R-:W0:Y:S03]  /*26b0*/  S2R R20, SR_CgaCtaId ;  /* 0x0000000000147919 */ /* 0x000e260000008800 */
[----:B------:R-:W-:-:S13]  /*26c0*/  ISETP.GT.U32.AND P0, PT, R4, R2, PT ;  /* 0x000000020400720c */ /* 0x000fda0003f04070 */
[----:B------:R-:W-:-:S05]  /*26d0*/  @!P0 IMAD.IADD R2, R2, 0x1, -R4 ;  /* 0x0000000102028824 */ /* 0x000fca00078e0a04 */
        /* <DEDUP_REMOVED lines=8> */
.L_x_86:
[-C--:B------:R-:W-:Y:S01]  /*2760*/  IABS R4, R36.reuse ;  /* 0x0000002400047213 */ /* 0x080fe20000000000 */
[----:B------:R-:W-:Y:S01]  /*2770*/  VIADD R16, R33, 0x1 ;  /* 0x0000000121107836 */ /* 0x000fe20000000000 */
[----:B------:R-:W-:Y:S02]  /*2780*/  IABS R22, R36 ;  /* 0x0000002400167213 */ /* 0x000fe40000000000 */
[----:B------:R-:W0:Y:S01]  /*2790*/  I2F.RP R17, R4 ;  /* 0x0000000400117306 */ /* 0x000e220000209400 */
[----:B------:R-:W-:Y:S02]  /*27a0*/  ISETP.NE.AND P3, PT, R36, RZ, PT ;  /* 0x000000ff2400720c */ /* 0x000fe40003f65270 */
[----:B------:R-:W-:Y:S01]  /*27b0*/  IABS R20, R16 ;  /* 0x0000001000147213 */ /* 0x000fe20000000000 */
[----:B------:R-:W-:Y:S01]  /*27c0*/  IMAD.MOV R22, RZ, RZ, -R22 ;  /* 0x000000ffff167224 */ /* 0x000fe200078e0a16 */
[----:B------:R-:W-:-:S03]  /*27d0*/  ISETP.GE.AND P2, PT, R16, RZ, PT ;  /* 0x000000ff1000720c */ /* 0x000fc60003f46270 */
[----:B0-----:R-:W0:Y:S02]  /*27e0*/  MUFU.RCP R17, R17 ;  /* 0x0000001100117308 */ /* 0x001e240000001000 */
[----:B0-----:R-:W-:-:S06]  /*27f0*/  IADD3 R2, PT, PT, R17, 0xffffffe, RZ ;  /* 0x0ffffffe11027810 */ /* 0x001fcc0007ffe0ff */
        /* <DEDUP_REMOVED lines=8> */
[----:B------:R-:W-:Y:S01]  /*2880*/  IMAD R21, R21, R2, R20 ;  /* 0x0000000215157224 */ /* 0x000fe200078e0214 */
[----:B------:R-:W-:-:S04]  /*2890*/  MOV R2, 0x400 ;  /* 0x0000040000027802 */ /* 0x000fc80000000f00 */
[----:B------:R-:W-:-:S13]  /*28a0*/  ISETP.GT.U32.AND P0, PT, R4, R21, PT ;  /* 0x000000150400720c */ /* 0x000fda0003f04070 */
[----:B------:R-:W-:-:S05]  /*28b0*/  @!P0 IMAD.IADD R21, R21, 0x1, -R4 ;  /* 0x0000000115158824 */ /* 0x000fca00078e0a04 */
[----:B------:R-:W-:Y:S02]  /*28c0*/  ISETP.GT.U32.AND P0, PT, R4, R21, PT ;  /* 0x000000150400720c */ /* 0x000fe40003f04070 */
[----:B0-----:R-:W-:-:S05]  /*28d0*/  LEA R2, R3, R2, 0x18 ;  /* 0x0000000203027211 */ /* 0x001fca00078ec0ff */
[----:B------:R-:W-:-:S05]  /*28e0*/  IMAD R3, R33, 0x4, R2 ;  /* 0x0000000421037824 */ /* 0x000fca00078e0202 */
[----:B------:R0:W-:Y:S01]  /*28f0*/  STS [R3], R0 ;  /* 0x0000000003007388 */ /* 0x0001e20000000800 */
[----:B------:R-:W-:-:S04]  /*2900*/  @!P0 IMAD.IADD R21, R21, 0x1, -R4 ;  /* 0x0000000115158824 */ /* 0x000fc800078e0a04 */
[----:B------:R-:W-:-:S04]  /*2910*/  IMAD.MOV.U32 R33, RZ, RZ, R21 ;  /* 0x000000ffff217224 */ /* 0x000fc800078e0015 */
[----:B------:R-:W-:Y:S01]  /*2920*/  @!P2 IMAD.MOV R33, RZ, RZ, -R33 ;  /* 0x000000ffff21a224 */ /* 0x000fe200078e0a21 */
[----:B0-----:R-:W-:-:S07]  /*2930*/  @!P3 LOP3.LUT R33, RZ, R36, RZ, 0x33, !PT ;  /* 0x00000024ff21b212 */ /* 0x001fce00078e33ff */
.L_x_87:
[C---:B------:R-:W-:Y:S01]  /*2940*/  @P1 ISETP.GT.AND P0, PT, R32.reuse, RZ, PT ;  /* 0x000000ff2000120c */ /* 0x040fe20003f04270 */
[----:B------:R-:W-:-:S03]  /*2950*/  @P1 IMAD.IADD R32, R32, 0x1, R5 ;  /* 0x0000000120201824 */ /* 0x000fc600078e0205 */
[----:B------:R-:W-:Y:S01]  /*2960*/  @P1 FSEL R34, R7, R34, P0 ;  /* 0x0000002207221208 */ /* 0x000fe20000000000 */
[----:B------:R-:W-:-:S08]  /*2970*/  @P1 IMAD.MOV.U32 R7, RZ, RZ, R6 ;  /* 0x000000ffff071224 */ /* 0x000fd000078e0006 */
.L_x_81:
[----:B------:R-:W1:Y:S01]  /*2980*/  LDCU UR5, c[0x0][0x390] ;  /* 0x00007200ff0577ac */ /* 0x000e620008000800 */
[----:B------:R-:W-:-:S05]  /*2990*/  VIADD R35, R35, 0x1 ;  /* 0x0000000123237836 */ /* 0x000fca0000000000 */
[----:B-1----:R-:W-:-:S13]  /*29a0*/  ISETP.NE.AND P0, PT, R35, UR5, PT ;  /* 0x0000000523007c0c */ /* 0x002fda000bf05270 */
[----:B------:R-:W-:Y:S05]  /*29b0*/  @P0 BRA `(.L_x_88) ;  /* 0xffffffec00980947 */ /* 0x000fea000383ffff */
[----:B------:R-:W-:Y:S05]  /*29c0*/  EXIT ;  /* 0x000000000000794d */ /* 0x000fea0003800000 */
        .weak           $__internal_4_$__cuda_sm20_dblrcp_rn_slowpath_v3
        .type           $__internal_4_$__cuda_sm20_dblrcp_rn_slowpath_v3,@function
        .size           $__internal_4_$__cuda_sm20_dblrcp_rn_slowpath_v3,($__internal_5_$__cuda_sm20_div_rn_f64_full - $__internal_4_$__cuda_sm20_dblrcp_rn_slowpath_v3)
$__internal_4_$__cuda_sm20_dblrcp_rn_slowpath_v3:
        /* <DEDUP_REMOVED lines=10> */
[----:B------:R-:W-:Y:S02]  /*2a70*/  VIADD R9, R7, 0xc0200000 ;  /* 0xc020000007097836 */ /* 0x000fe40000000000 */
[----:B------:R-:W-:Y:S02]  /*2a80*/  IMAD.MOV.U32 R8, RZ, RZ, R6 ;  /* 0x000000ffff087224 */ /* 0x000fe400078e0006 */
[----:B------:R-:W0:Y:S04]  /*2a90*/  MUFU.RCP64H R11, R9 ;  /* 0x00000009000b7308 */ /* 0x000e280000001800 */
        /* <DEDUP_REMOVED lines=10> */
.L_x_91:
        /* <DEDUP_REMOVED lines=10> */
.L_x_89:
[----:B------:R-:W-:Y:S01]  /*2be0*/  LOP3.LUT R9, R7, 0x80000, RZ, 0xfc, !PT ;  /* 0x0008000007097812 */ /* 0x000fe200078efcff */
[----:B------:R-:W-:-:S07]  /*2bf0*/  IMAD.MOV.U32 R8, RZ, RZ, R6 ;  /* 0x000000ffff087224 */ /* 0x000fce00078e0006 */
.L_x_90:
[----:B------:R-:W-:Y:S02]  /*2c00*/  IMAD.MOV.U32 R5, RZ, RZ, 0x0 ;  /* 0x00000000ff057424 */ /* 0x000fe400078e00ff */
[----:B------:R-:W-:Y:S02]  /*2c10*/  IMAD.MOV.U32 R14, RZ, RZ, R8 ;  /* 0x000000ffff0e7224 */ /* 0x000fe400078e0008 */
[----:B------:R-:W-:Y:S01]  /*2c20*/  IMAD.MOV.U32 R15, RZ, RZ, R9 ;  /* 0x000000ffff0f7224 */ /* 0x000fe200078e0009 */
[----:B------:R-:W-:Y:S06]  /*2c30*/  RET.REL.NODEC R4 `(reflex_batch_f32) ;  /* 0xffffffd004f07950 */ /* 0x000fec0003c3ffff */
        .weak           $__internal_5_$__cuda_sm20_div_rn_f64_full
        .type           $__internal_5_$__cuda_sm20_div_rn_f64_full,@function
        .size           $__internal_5_$__cuda_sm20_div_rn_f64_full,($__internal_6_$__cuda_sm20_dsqrt_rn_f64_mediumpath_v1 - $__internal_5_$__cuda_sm20_div_rn_f64_full)
$__internal_5_$__cuda_sm20_div_rn_f64_full:
[C---:B------:R-:W-:Y:S01]  /*2c40*/  FSETP.GEU.AND P1, PT, |R21|.reuse, 1.469367938527859385e-39, PT ;  /* 0x001000001500780b */ /* 0x040fe20003f2e200 */
[----:B------:R-:W-:Y:S01]  /*2c50*/  IMAD.MOV.U32 R2, RZ, RZ, 0x1 ;  /* 0x00000001ff027424 */ /* 0x000fe200078e00ff */
[C---:B------:R-:W-:Y:S02]  /*2c60*/  LOP3.LUT R18, R21.reuse, 0x800fffff, RZ, 0xc0, !PT ;  /* 0x800fffff15127812 */ /* 0x040fe400078ec0ff */
[----:B------:R-:W-:Y:S02]  /*2c70*/  LOP3.LUT R4, R21, 0x7ff00000, RZ, 0xc0, !PT ;  /* 0x7ff0000015047812 */ /* 0x000fe400078ec0ff */
[----:B------:R-:W-:Y:S01]  /*2c80*/  LOP3.LUT R19, R18, 0x3ff00000, RZ, 0xfc, !PT ;  /* 0x3ff0000012137812 */ /* 0x000fe200078efcff */
[----:B------:R-:W-:-:S06]  /*2c90*/  IMAD.MOV.U32 R18, RZ, RZ, R20 ;  /* 0x000000ffff127224 */ /* 0x000fcc00078e0014 */
[----:B------:R-:W-:-:S06]  /*2ca0*/  @!P1 DMUL R18, R20, 8.98846567431157953865e+307 ;  /* 0x7fe0000014129828 */ /* 0x000fcc0000000000 */
[----:B------:R-:W0:Y:S02]  /*2cb0*/  MUFU.RCP64H R3, R19 ;  /* 0x0000001300037308 */ /* 0x000e240000001800 */
[----:B0-----:R-:W-:-:S08]  /*2cc0*/  DFMA R26, R2, -R18, 1 ;  /* 0x3ff00000021a742b */ /* 0x001fd00000000812 */
[----:B------:R-:W-:-:S08]  /*2cd0*/  DFMA R26, R26, R26, R26 ;  /* 0x0000001a1a1a722b */ /* 0x000fd0000000001a */
[----:B------:R-:W-:Y:S01]  /*2ce0*/  DFMA R26, R2, R26, R2 ;  /* 0x0000001a021a722b */ /* 0x000fe20000000002 */
[----:B------:R-:W-:Y:S01]  /*2cf0*/  LOP3.LUT R3, R23, 0x7ff00000, RZ, 0xc0, !PT ;  /* 0x7ff0000017037812 */ /* 0x000fe200078ec0ff */
[----:B------:R-:W-:-:S03]  /*2d00*/  IMAD.MOV.U32 R2, RZ, RZ, 0x1ca00000 ;  /* 0x1ca00000ff027424 */ /* 0x000fc600078e00ff */
[----:B------:R-:W-:Y:S01]  /*2d10*/  ISETP.GE.U32.AND P2, PT, R3, R4, PT ;  /* 0x000000040300720c */ /* 0x000fe20003f46070 */
[----:B------:R-:W-:Y:S02]  /*2d20*/  IMAD.MOV.U32 R0, RZ, RZ, R3 ;  /* 0x000000ffff007224 */ /* 0x000fe400078e0003 */
[----:B------:R-:W-:Y:S01]  /*2d30*/  DFMA R24, R26, -R18, 1 ;  /* 0x3ff000001a18742b */ /* 0x000fe20000000812 */
[----:B------:R-:W-:Y:S02]  /*2d40*/  SEL R29, R2, 0x63400000, !P2 ;  /* 0x63400000021d7807 */ /* 0x000fe40005000000 */
[----:B------:R-:W-:-:S05]  /*2d50*/  FSETP.GEU.AND P2, PT, |R23|, 1.469367938527859385e-39, PT ;  /* 0x001000001700780b */ /* 0x000fca0003f4e200 */
[----:B------:R-:W-:Y:S01]  /*2d60*/  DFMA R24, R26, R24, R26 ;  /* 0x000000181a18722b */ /* 0x000fe2000000001a */
[----:B------:R-:W-:Y:S01]  /*2d70*/  LOP3.LUT R27, R29, 0x800fffff, R23, 0xf8, !PT ;  /* 0x800fffff1d1b7812 */ /* 0x000fe200078ef817 */
[----:B------:R-:W-:-:S06]  /*2d80*/  IMAD.MOV.U32 R26, RZ, RZ, R22 ;  /* 0x000000ffff1a7224 */ /* 0x000fcc00078e0016 */
[----:B------:R-:W-:Y:S05]  /*2d90*/  @P2 BRA `(.L_x_92) ;  /* 0x0000000000202947 */ /* 0x000fea0003800000 */
[----:B------:R-:W-:Y:S01]  /*2da0*/  LOP3.LUT R0, R21, 0x7ff00000, RZ, 0xc0, !PT ;  /* 0x7ff0000015007812 */ /* 0x000fe200078ec0ff */
[----:B------:R-:W-:-:S03]  /*2db0*/  IMAD.MOV.U32 R28, RZ, RZ, RZ ;  /* 0x000000ffff1c7224 */ /* 0x000fc600078e00ff */
[----:B------:R-:W-:-:S04]  /*2dc0*/  ISETP.GE.U32.AND P2, PT, R3, R0, PT ;  /* 0x000000000300720c */ /* 0x000fc80003f46070 */
[----:B------:R-:W-:-:S04]  /*2dd0*/  SEL R29, R2, 0x63400000, !P2 ;  /* 0x63400000021d7807 */ /* 0x000fc80005000000 */
[----:B------:R-:W-:-:S04]  /*2de0*/  LOP3.LUT R29, R29, 0x80000000, R23, 0xf8, !PT ;  /* 0x800000001d1d7812 */ /* 0x000fc800078ef817 */
[----:B------:R-:W-:-:S06]  /*2df0*/  LOP3.LUT R29, R29, 0x100000, RZ, 0xfc, !PT ;  /* 0x001000001d1d7812 */ /* 0x000fcc00078efcff */
[----:B------:R-:W-:-:S10]  /*2e00*/  DFMA R26, R26, 2, -R28 ;  /* 0x400000001a1a782b */ /* 0x000fd4000000081c */
[----:B------:R-:W-:-:S07]  /*2e10*/  LOP3.LUT R0, R27, 0x7ff00000, RZ, 0xc0, !PT ;  /* 0x7ff000001b007812 */ /* 0x000fce00078ec0ff */
.L_x_92:
[----:B------:R-:W-:Y:S01]  /*2e20*/  DMUL R28, R24, R26 ;  /* 0x0000001a181c7228 */ /* 0x000fe20000000000 */
[----:B------:R-:W-:-:S07]  /*2e30*/  @!P1 LOP3.LUT R4, R19, 0x7ff00000, RZ, 0xc0, !PT ;  /* 0x7ff0000013049812 */ /* 0x000fce00078ec0ff */
[----:B------:R-:W-:-:S08]  /*2e40*/  DFMA R30, R28, -R18, R26 ;  /* 0x800000121c1e722b */ /* 0x000fd0000000001a */
[----:B------:R-:W-:Y:S01]  /*2e50*/  DFMA R30, R24, R30, R28 ;  /* 0x0000001e181e722b */ /* 0x000fe2000000001c */
[----:B------:R-:W-:-:S05]  /*2e60*/  VIADD R24, R0, 0xffffffff ;  /* 0xffffffff00187836 */ /* 0x000fca0000000000 */
[----:B------:R-:W-:Y:S01]  /*2e70*/  ISETP.GT.U32.AND P1, PT, R24, 0x7feffffe, PT ;  /* 0x7feffffe1800780c */ /* 0x000fe20003f24070 */
[----:B------:R-:W-:-:S05]  /*2e80*/  VIADD R24, R4, 0xffffffff ;  /* 0xffffffff04187836 */ /* 0x000fca0000000000 */
[----:B------:R-:W-:-:S13]  /*2e90*/  ISETP.GT.U32.OR P1, PT, R24, 0x7feffffe, P1 ;  /* 0x7feffffe1800780c */ /* 0x000fda0000f24470 */
[----:B------:R-:W-:Y:S05]  /*2ea0*/  @P1 BRA `(.L_x_93) ;  /* 0x00000000006c1947 */ /* 0x000fea0003800000 */
[----:B------:R-:W-:Y:S01]  /*2eb0*/  LOP3.LUT R4, R21, 0x7ff00000, RZ, 0xc0, !PT ;  /* 0x7ff0000015047812 */ /* 0x000fe200078ec0ff */
[----:B------:R-:W-:-:S03]  /*2ec0*/  IMAD.MOV.U32 R22, RZ, RZ, RZ ;  /* 0x000000ffff167224 */ /* 0x000fc600078e00ff */
[CC--:B------:R-:W-:Y:S02]  /*2ed0*/  VIADDMNMX R0, R3.reuse, -R4.reuse, 0xb9600000, !PT ;  /* 0xb960000003007446 */ /* 0x0c0fe40007800904 */
[----:B------:R-:W-:Y:S02]  /*2ee0*/  ISETP.GE.U32.AND P1, PT, R3, R4, PT ;  /* 0x000000040300720c */ /* 0x000fe40003f26070 */
[----:B------:R-:W-:Y:S02]  /*2ef0*/  VIMNMX R0, PT, PT, R0, 0x46a00000, PT ;  /* 0x46a0000000007848 */ /* 0x000fe40003fe0100 */
[----:B------:R-:W-:-:S05]  /*2f00*/  SEL R3, R2, 0x63400000, !P1 ;  /* 0x6340000002037807 */ /* 0x000fca0004800000 */
[----:B------:R-:W-:-:S04]  /*2f10*/  IMAD.IADD R0, R0, 0x1, -R3 ;  /* 0x0000000100007824 */ /* 0x000fc800078e0a03 */
[----:B------:R-:W-:-:S06]  /*2f20*/  VIADD R23, R0, 0x7fe00000 ;  /* 0x7fe0000000177836 */ /* 0x000fcc0000000000 */
[----:B------:R-:W-:-:S10]  /*2f30*/  DMUL R2, R30, R22 ;  /* 0x000000161e027228 */ /* 0x000fd40000000000 */
[----:B------:R-:W-:-:S13]  /*2f40*/  FSETP.GTU.AND P1, PT, |R3|, 1.469367938527859385e-39, PT ;  /* 0x001000000300780b */ /* 0x000fda0003f2c200 */
[----:B------:R-:W-:Y:S05]  /*2f50*/  @P1 BRA `(.L_x_94) ;  /* 0x0000000000941947 */ /* 0x000fea0003800000 */
[----:B------:R-:W-:Y:S01]  /*2f60*/  DFMA R18, R30, -R18, R26 ;  /* 0x800000121e12722b */ /* 0x000fe2000000001a */
[----:B------:R-:W-:-:S09]  /*2f70*/  IMAD.MOV.U32 R22, RZ, RZ, RZ ;  /* 0x000000ffff167224 */ /* 0x000fd200078e00ff */
        /* <DEDUP_REMOVED lines=14> */
.L_x_93:
        /* <DEDUP_REMOVED lines=12> */
[----:B------:R-:W-:Y:S02]  /*3120*/  @!P1 IMAD.MOV.U32 R2, RZ, RZ, RZ ;  /* 0x000000ffff029224 */ /* 0x000fe400078e00ff */
[----:B------:R-:W-:Y:S01]  /*3130*/  @P1 IMAD.MOV.U32 R2, RZ, RZ, RZ ;  /* 0x000000ffff021224 */ /* 0x000fe200078e00ff */
[----:B------:R-:W-:Y:S01]  /*3140*/  @P1 MOV R3, R0 ;  /* 0x0000000000031202 */ /* 0x000fe20000000f00 */
[----:B------:R-:W-:Y:S06]  /*3150*/  BRA `(.L_x_94) ;  /* 0x0000000000147947 */ /* 0x000fec0003800000 */
.L_x_96:
[----:B------:R-:W-:Y:S01]  /*3160*/  LOP3.LUT R3, R21, 0x80000, RZ, 0xfc, !PT ;  /* 0x0008000015037812 */ /* 0x000fe200078efcff */
[----:B------:R-:W-:Y:S01]  /*3170*/  IMAD.MOV.U32 R2, RZ, RZ, R20 ;  /* 0x000000ffff027224 */ /* 0x000fe200078e0014 */
[----:B------:R-:W-:Y:S06]  /*3180*/  BRA `(.L_x_94) ;  /* 0x0000000000087947 */ /* 0x000fec0003800000 */
.L_x_95:
[----:B------:R-:W-:Y:S01]  /*3190*/  LOP3.LUT R3, R23, 0x80000, RZ, 0xfc, !PT ;  /* 0x0008000017037812 */ /* 0x000fe200078efcff */
[----:B------:R-:W-:-:S07]  /*31a0*/  IMAD.MOV.U32 R2, RZ, RZ, R22 ;  /* 0x000000ffff027224 */ /* 0x000fce00078e0016 */
.L_x_94:
[----:B------:R-:W-:Y:S02]  /*31b0*/  IMAD.MOV.U32 R0, RZ, RZ, R2 ;  /* 0x000000ffff007224 */ /* 0x000fe400078e0002 */
[----:B------:R-:W-:Y:S02]  /*31c0*/  IMAD.MOV.U32 R19, RZ, RZ, R3 ;  /* 0x000000ffff137224 */ /* 0x000fe400078e0003 */
[----:B------:R-:W-:Y:S02]  /*31d0*/  IMAD.MOV.U32 R2, RZ, RZ, R37 ;  /* 0x000000ffff027224 */ /* 0x000fe400078e0025 */
[----:B------:R-:W-:-:S04]  /*31e0*/  IMAD.MOV.U32 R3, RZ, RZ, 0x0 ;  /* 0x00000000ff037424 */ /* 0x000fc800078e00ff */
[----:B------:R-:W-:Y:S05]  /*31f0*/  RET.REL.NODEC R2 `(reflex_batch_f32) ;  /* 0xffffffcc02807950 */ /* 0x000fea0003c3ffff */
        .weak           $__internal_6_$__cuda_sm20_dsqrt_rn_f64_mediumpath_v1
        .type           $__internal_6_$__cuda_sm20_dsqrt_rn_f64_mediumpath_v1,@function
        .size           $__internal_6_$__cuda_sm20_dsqrt_rn_f64_mediumpath_v1,($__internal_7_$__cuda_sm3x_div_rn_noftz_f32_slowpath - $__internal_6_$__cuda_sm20_dsqrt_rn_f64_mediumpath_v1)
$__internal_6_$__cuda_sm20_dsqrt_rn_f64_mediumpath_v1:
        /* <DEDUP_REMOVED lines=13> */
.L_x_97:
[----:B------:R-:W-:-:S14]  /*32d0*/  DSETP.NE.AND P1, PT, R24, RZ, PT ;  /* 0x000000ff1800722a */ /* 0x000fdc0003f25000 */
[----:B------:R-:W-:Y:S05]  /*32e0*/  @!P1 BRA `(.L_x_99) ;  /* 0x0000000000589947 */ /* 0x000fea0003800000 */
[----:B------:R-:W-:-:S13]  /*32f0*/  ISETP.GE.AND P1, PT, R25, RZ, PT ;  /* 0x000000ff1900720c */ /* 0x000fda0003f26270 */
[----:B------:R-:W-:Y:S02]  /*3300*/  @!P1 IMAD.MOV.U32 R2, RZ, RZ, 0x0 ;  /* 0x00000000ff029424 */ /* 0x000fe400078e00ff */
        /* <DEDUP_REMOVED lines=18> */
[----:B------:R-:W-:Y:S01]  /*3430*/  VIADD R3, R3, 0xfcb00000 ;  /* 0xfcb0000003037836 */ /* 0x000fe20000000000 */
[----:B------:R-:W-:Y:S06]  /*3440*/  BRA `(.L_x_98) ;  /* 0x0000000000047947 */ /* 0x000fec0003800000 */
.L_x_99:
[----:B------:R-:W-:-:S11]  /*3450*/  DADD R2, R24, R24 ;  /* 0x0000000018027229 */ /* 0x000fd60000000018 */
.L_x_98:
[----:B------:R-:W-:Y:S02]  /*3460*/  IMAD.MOV.U32 R26, RZ, RZ, R2 ;  /* 0x000000ffff1a7224 */ /* 0x000fe400078e0002 */
[----:B------:R-:W-:Y:S02]  /*3470*/  IMAD.MOV.U32 R27, RZ, RZ, R3 ;  /* 0x000000ffff1b7224 */ /* 0x000fe400078e0003 */
[----:B------:R-:W-:Y:S02]  /*3480*/  IMAD.MOV.U32 R2, RZ, RZ, R0 ;  /* 0x000000ffff027224 */ /* 0x000fe400078e0000 */
[----:B------:R-:W-:-:S04]  /*3490*/  IMAD.MOV.U32 R3, RZ, RZ, 0x0 ;  /* 0x00000000ff037424 */ /* 0x000fc800078e00ff */
[----:B------:R-:W-:Y:S05]  /*34a0*/  RET.REL.NODEC R2 `(reflex_batch_f32) ;  /* 0xffffffc802d47950 */ /* 0x000fea0003c3ffff */
        .weak           $__internal_7_$__cuda_sm3x_div_rn_noftz_f32_slowpath
        .type           $__internal_7_$__cuda_sm3x_div_rn_noftz_f32_slowpath,@function
        .size           $__internal_7_$__cuda_sm3x_div_rn_noftz_f32_slowpath,(.L_x_116 - $__internal_7_$__cuda_sm3x_div_rn_noftz_f32_slowpath)
$__internal_7_$__cuda_sm3x_div_rn_noftz_f32_slowpath:
[--C-:B------:R-:W-:Y:S02]  /*34b0*/  SHF.R.U32.HI R10, RZ, 0x17, R3.reuse ;  /* 0x00000017ff0a7819 */ /* 0x100fe40000011603 */
[----:B------:R-:W-:Y:S02]  /*34c0*/  SHF.R.U32.HI R9, RZ, 0x17, R0 ;  /* 0x00000017ff097819 */ /* 0x000fe40000011600 */
[----:B------:R-:W-:Y:S02]  /*34d0*/  LOP3.LUT R18, R10, 0xff, RZ, 0xc0, !PT ;  /* 0x000000ff0a127812 */ /* 0x000fe400078ec0ff */
[----:B------:R-:W-:Y:S01]  /*34e0*/  LOP3.LUT R15, R9, 0xff, RZ, 0xc0, !PT ;  /* 0x000000ff090f7812 */ /* 0x000fe200078ec0ff */
[----:B------:R-:W-:Y:S02]  /*34f0*/  IMAD.MOV.U32 R9, RZ, RZ, R3 ;  /* 0x000000ffff097224 */ /* 0x000fe400078e0003 */
[----:B------:R-:W-:Y:S02]  /*3500*/  VIADD R13, R18, 0xffffffff ;  /* 0xffffffff120d7836 */ /* 0x000fe40000000000 */
[----:B------:R-:W-:-:S03]  /*3510*/  VIADD R11, R15, 0xffffffff ;  /* 0xffffffff0f0b7836 */ /* 0x000fc60000000000 */
        /* <DEDUP_REMOVED lines=27> */
.L_x_100:
[----:B------:R-:W-:-:S05]  /*36d0*/  LEA R14, R18, 0xc0800000, 0x17 ;  /* 0xc0800000120e7811 */ /* 0x000fca00078eb8ff */
[----:B------:R-:W-:Y:S02]  /*36e0*/  IMAD.IADD R14, R9, 0x1, -R14 ;  /* 0x00000001090e7824 */ /* 0x000fe400078e0a0e */
[----:B------:R-:W-:Y:S02]  /*36f0*/  VIADD R9, R15, 0xffffff81 ;  /* 0xffffff810f097836 */ /* 0x000fe40000000000 */
        /* <DEDUP_REMOVED lines=31> */
[----:B------:R-:W-:Y:S01]  /*38f0*/  ISETP.NE.AND P1, PT, R14, RZ, PT ;  /* 0x000000ff0e00720c */ /* 0x000fe20003f25270 */
[----:B------:R-:W-:Y:S01]  /*3900*/  IMAD.MOV R14, RZ, RZ, -R14 ;  /* 0x000000ffff0e7224 */ /* 0x000fe200078e0a0e */
[----:B------:R-:W-:-:S02]  /*3910*/  LOP3.LUT R10, R10, 0x800000, RZ, 0xfc, !PT ;  /* 0x008000000a0a7812 */ /* 0x000fc400078efcff */
[----:B------:R-:W-:Y:S02]  /*3920*/  FSETP.NEU.FTZ.AND P0, PT, R0, R9, PT ;  /* 0x000000090000720b */ /* 0x000fe40003f1d000 */
[----:B------:R-:W-:Y:S02]  /*3930*/  SHF.L.U32 R13, R10, R13, RZ ;  /* 0x0000000d0a0d7219 */ /* 0x000fe400000006ff */
[----:B------:R-:W-:Y:S02]  /*3940*/  SEL R9, R14, RZ, P2 ;  /* 0x000000ff0e097207 */ /* 0x000fe40001000000 */
[----:B------:R-:W-:Y:S02]  /*3950*/  ISETP.NE.AND P1, PT, R13, RZ, P1 ;  /* 0x000000ff0d00720c */ /* 0x000fe40000f25270 */
[----:B------:R-:W-:Y:S02]  /*3960*/  SHF.R.U32.HI R9, RZ, R9, R10 ;  /* 0x00000009ff097219 */ /* 0x000fe4000001160a */
[----:B------:R-:W-:-:S02]  /*3970*/  PLOP3.LUT P0, PT, P0, P1, PT, 0xf8, 0x8f ;  /* 0x00000000008f781c */ /* 0x000fc40000703f70 */
[----:B------:R-:W-:Y:S02]  /*3980*/  SHF.R.U32.HI R13, RZ, 0x1, R9 ;  /* 0x00000001ff0d7819 */ /* 0x000fe40000011609 */
[----:B------:R-:W-:-:S04]  /*3990*/  SEL R0, RZ, 0x1, !P0 ;  /* 0x00000001ff007807 */ /* 0x000fc80004000000 */
[----:B------:R-:W-:-:S04]  /*39a0*/  LOP3.LUT R0, R0, 0x1, R13, 0xf8, !PT ;  /* 0x0000000100007812 */ /* 0x000fc800078ef80d */
[----:B------:R-:W-:-:S05]  /*39b0*/  LOP3.LUT R0, R0, R9, RZ, 0xc0, !PT ;  /* 0x0000000900007212 */ /* 0x000fca00078ec0ff */
[----:B------:R-:W-:-:S05]  /*39c0*/  IMAD.IADD R0, R13, 0x1, R0 ;  /* 0x000000010d007824 */ /* 0x000fca00078e0200 */
[----:B------:R-:W-:Y:S01]  /*39d0*/  LOP3.LUT R11, R0, R11, RZ, 0xfc, !PT ;  /* 0x0000000b000b7212 */ /* 0x000fe200078efcff */
[----:B------:R-:W-:Y:S06]  /*39e0*/  BRA `(.L_x_107) ;  /* 0x0000000000347947 */ /* 0x000fec0003800000 */
.L_x_106:
[----:B------:R-:W-:-:S04]  /*39f0*/  LOP3.LUT R11, R11, 0x80000000, RZ, 0xc0, !PT ;  /* 0x800000000b0b7812 */ /* 0x000fc800078ec0ff */
[----:B------:R-:W-:Y:S01]  /*3a00*/  LOP3.LUT R11, R11, 0x7f800000, RZ, 0xfc, !PT ;  /* 0x7f8000000b0b7812 */ /* 0x000fe200078efcff */
[----:B------:R-:W-:Y:S06]  /*3a10*/  BRA `(.L_x_107) ;  /* 0x0000000000287947 */ /* 0x000fec0003800000 */
.L_x_105:
[----:B------:R-:W-:Y:S01]  /*3a20*/  IMAD R11, R9, 0x800000, R11 ;  /* 0x00800000090b7824 */ /* 0x000fe200078e020b */
[----:B------:R-:W-:Y:S06]  /*3a30*/  BRA `(.L_x_107) ;  /* 0x0000000000207947 */ /* 0x000fec0003800000 */
.L_x_104:
[----:B------:R-:W-:-:S04]  /*3a40*/  LOP3.LUT R0, R9, 0x80000000, R0, 0x48, !PT ;  /* 0x8000000009007812 */ /* 0x000fc800078e4800 */
[----:B------:R-:W-:Y:S01]  /*3a50*/  LOP3.LUT R11, R0, 0x7f800000, RZ, 0xfc, !PT ;  /* 0x7f800000000b7812 */ /* 0x000fe200078efcff */
[----:B------:R-:W-:Y:S06]  /*3a60*/  BRA `(.L_x_107) ;  /* 0x0000000000147947 */ /* 0x000fec0003800000 */
.L_x_103:
[----:B------:R-:W-:Y:S01]  /*3a70*/  LOP3.LUT R11, R9, 0x80000000, R0, 0x48, !PT ;  /* 0x80000000090b7812 */ /* 0x000fe200078e4800 */
[----:B------:R-:W-:Y:S06]  /*3a80*/  BRA `(.L_x_107) ;  /* 0x00000000000c7947 */ /* 0x000fec0003800000 */
.L_x_102:
[----:B------:R-:W0:Y:S01]  /*3a90*/  MUFU.RSQ R11, -QNAN ;  /* 0xffc00000000b7908 */ /* 0x000e220000001400 */
[----:B------:R-:W-:Y:S05]  /*3aa0*/  BRA `(.L_x_107) ;  /* 0x0000000000047947 */ /* 0x000fea0003800000 */
.L_x_101:
[----:B------:R-:W-:-:S07]  /*3ab0*/  FADD.FTZ R11, R0, R3 ;  /* 0x00000003000b7221 */ /* 0x000fce0000010000 */
.L_x_107:
[----:B------:R-:W-:Y:S02]  /*3ac0*/  IMAD.MOV.U32 R9, RZ, RZ, 0x0 ;  /* 0x00000000ff097424 */ /* 0x000fe400078e00ff */
[----:B0-----:R-:W-:Y:S02]  /*3ad0*/  IMAD.MOV.U32 R0, RZ, RZ, R11 ;  /* 0x000000ffff007224 */ /* 0x001fe400078e000b */
[----:B------:R-:W-:Y:S05]  /*3ae0*/  RET.REL.NODEC R8 `(reflex_batch_f32) ;  /* 0xffffffc408447950 */ /* 0x000fea0003c3ffff */
.L_x_108:
        /* <DEDUP_REMOVED lines=9> */
.L_x_116:


//--------------------- .nv.shared.reflex_many_series_one_param_f32 --------------------------
	.section	.nv.shared.reflex_many_series_one_param_f32,"aw",@nobits
	.sectionflags	@""
	.align	16
	.zero		1024


//--------------------- .nv.shared.reserved.0     --------------------------
	.section	.nv.shared.reserved.0,"aw",@nobits
	.weak		__nv_reservedSMEM_offset_0_alias
	.size		__nv_reservedSMEM_offset_0_alias, 0, 64
	.other		__nv_reservedSMEM_offset_0_alias,@"STO_CUDA_RESERVED_SHARED STV_DEFAULT"
__nv_reservedSMEM_offset_0_alias:
	.zero		0
	.zero		64


//--------------------- .nv.shared.reflex_batch_f32 --------------------------
	.section	.nv.shared.reflex_batch_f32,"aw",@nobits
	.sectionflags	@""
	.align	16
	.zero		1024


//--------------------- .nv.constant0.reflex_many_series_one_param_f32 --------------------------
	.section	.nv.constant0.reflex_many_series_one_param_f32,"a",@progbits
	.sectionflags	@""
	.align	4
.nv.constant0.reflex_many_series_one_param_f32:
	.zero		936


//--------------------- .nv.constant0.reflex_batch_f32 --------------------------
	.section	.nv.constant0.reflex_batch_f32,"a",@progbits
	.sectionflags	@""
	.align	4
.nv.constant0.reflex_batch_f32:
	.zero		936


//--------------------- SYMBOLS --------------------------

	.type		.nv.reservedSmem.offset0,@object
	.size		.nv.reservedSmem.offset0,0x4
	.type		.nv.reservedSmem.cap,@object
	.size		.nv.reservedSmem.cap,0x4
